	.target	sm_90a

	.elftype	@"ET_EXEC"


//--------------------- .note.nv.tkinfo           --------------------------
	.section	.note.nv.tkinfo,"",@"SHT_NOTE"
	.sectionflags	@"SHF_NOTE_NV_TKINFO"
	.tkinfo
        /*0018*/ 	.word	0x00000002
        /*0030*/ 	.string	""
        /*0030*/ 	.string	"ptxas"
        /*0030*/ 	.string	"Cuda compilation tools, release 13.0, V13.0.88"
        /*0030*/ 	.string	"Build cuda_13.0.r13.0/compiler.36424714_0"
        /*0030*/ 	.string	"-arch sm_90a -m 64 "



//--------------------- .note.nv.cuinfo           --------------------------
	.section	.note.nv.cuinfo,"",@"SHT_NOTE"
	.sectionflags	@"SHF_NOTE_NV_CUINFO"
        /*0018*/ 	.short	0x0002
        /*001a*/ 	.short	0x005a
        /*001c*/ 	.short	0x0082
	.zero		2


//--------------------- .nv.info                  --------------------------
	.section	.nv.info,"",@"SHT_CUDA_INFO"
	.align	4


	//----- nvinfo : EIATTR_REGCOUNT
	.align		4
        /*0000*/ 	.byte	0x04, 0x2f
        /*0002*/ 	.short	(.L_15 - .L_14)
	.align		4
.L_14:
        /*0004*/ 	.word	index@(_ZN7cutlass13device_kernelINS_4gemm6kernel13GemmUniversalIN4cute5tupleIJiiiiEEENS1_10collective13CollectiveMmaINS1_34MainloopSm90TmaGmmaWarpSpecializedILi2ENS5_IJNS4_1CILi1EEESB_SB_EEENS1_35KernelTmaWarpSpecializedCooperativeEEENS5_IJNSA_ILi192EEENSA_ILi224EEENSA_ILi128EEEEEENS_10bfloat16_tENS5_IJlSB_lEEESJ_SK_NS4_8TiledMMAINS4_8MMA_AtomIJNS4_4SM904GMMA27MMA_64x32x16_F32BF16BF16_SSILNSO_5MajorE0ELSQ_0ELNSO_7ScaleInE1ELSR_1EEEEEENS4_6LayoutINS5_IJNSA_ILi2EEESB_SB_EEENS5_IJSB_NSA_ILi0EEESX_EEEEENS5_IJNS4_10UnderscoreES10_S10_EEEEENS4_13SM90_TMA_LOADENS4_14ComposedLayoutINS4_7SwizzleILi3ELi4ELi3EEENS4_18smem_ptr_flag_bitsILi16EEENSU_INS5_IJNSA_ILi8EEENSA_ILi64EEEEEENS5_IJS1A_SB_EEEEEEEvNS4_8identityES13_S1E_vS1F_EENS_8epilogue10collective6detail29Sm90TmaWarpSpecializedAdapterINS1I_15DefaultEpilogueISJ_SK_SK_NS1H_6thread17LinearCombinationISJ_Li1EffLNS1M_9ScaleType4KindE0ELNS_15FloatRoundStyleE2ESJ_EENS1_15EpilogueDefaultEEEEEvvEEEEvNT_6ParamsE)
        /*0008*/ 	.word	0x000000a8


	//----- nvinfo : EIATTR_FRAME_SIZE
	.align		4
.L_15:
        /*000c*/ 	.byte	0x04, 0x11
        /*000e*/ 	.short	(.L_17 - .L_16)
	.align		4
.L_16:
        /*0010*/ 	.word	index@(_ZN7cutlass13device_kernelINS_4gemm6kernel13GemmUniversalIN4cute5tupleIJiiiiEEENS1_10collective13CollectiveMmaINS1_34MainloopSm90TmaGmmaWarpSpecializedILi2ENS5_IJNS4_1CILi1EEESB_SB_EEENS1_35KernelTmaWarpSpecializedCooperativeEEENS5_IJNSA_ILi192EEENSA_ILi224EEENSA_ILi128EEEEEENS_10bfloat16_tENS5_IJlSB_lEEESJ_SK_NS4_8TiledMMAINS4_8MMA_AtomIJNS4_4SM904GMMA27MMA_64x32x16_F32BF16BF16_SSILNSO_5MajorE0ELSQ_0ELNSO_7ScaleInE1ELSR_1EEEEEENS4_6LayoutINS5_IJNSA_ILi2EEESB_SB_EEENS5_IJSB_NSA_ILi0EEESX_EEEEENS5_IJNS4_10UnderscoreES10_S10_EEEEENS4_13SM90_TMA_LOADENS4_14ComposedLayoutINS4_7SwizzleILi3ELi4ELi3EEENS4_18smem_ptr_flag_bitsILi16EEENSU_INS5_IJNSA_ILi8EEENSA_ILi64EEEEEENS5_IJS1A_SB_EEEEEEEvNS4_8identityES13_S1E_vS1F_EENS_8epilogue10collective6detail29Sm90TmaWarpSpecializedAdapterINS1I_15DefaultEpilogueISJ_SK_SK_NS1H_6thread17LinearCombinationISJ_Li1EffLNS1M_9ScaleType4KindE0ELNS_15FloatRoundStyleE2ESJ_EENS1_15EpilogueDefaultEEEEEvvEEEEvNT_6ParamsE)
        /*0014*/ 	.word	0x00000468


	//----- nvinfo : EIATTR_MIN_STACK_SIZE
	.align		4
.L_17:
        /*0018*/ 	.byte	0x04, 0x12
        /*001a*/ 	.short	(.L_19 - .L_18)
	.align		4
.L_18:
        /*001c*/ 	.word	index@(_ZN7cutlass13device_kernelINS_4gemm6kernel13GemmUniversalIN4cute5tupleIJiiiiEEENS1_10collective13CollectiveMmaINS1_34MainloopSm90TmaGmmaWarpSpecializedILi2ENS5_IJNS4_1CILi1EEESB_SB_EEENS1_35KernelTmaWarpSpecializedCooperativeEEENS5_IJNSA_ILi192EEENSA_ILi224EEENSA_ILi128EEEEEENS_10bfloat16_tENS5_IJlSB_lEEESJ_SK_NS4_8TiledMMAINS4_8MMA_AtomIJNS4_4SM904GMMA27MMA_64x32x16_F32BF16BF16_SSILNSO_5MajorE0ELSQ_0ELNSO_7ScaleInE1ELSR_1EEEEEENS4_6LayoutINS5_IJNSA_ILi2EEESB_SB_EEENS5_IJSB_NSA_ILi0EEESX_EEEEENS5_IJNS4_10UnderscoreES10_S10_EEEEENS4_13SM90_TMA_LOADENS4_14ComposedLayoutINS4_7SwizzleILi3ELi4ELi3EEENS4_18smem_ptr_flag_bitsILi16EEENSU_INS5_IJNSA_ILi8EEENSA_ILi64EEEEEENS5_IJS1A_SB_EEEEEEEvNS4_8identityES13_S1E_vS1F_EENS_8epilogue10collective6detail29Sm90TmaWarpSpecializedAdapterINS1I_15DefaultEpilogueISJ_SK_SK_NS1H_6thread17LinearCombinationISJ_Li1EffLNS1M_9ScaleType4KindE0ELNS_15FloatRoundStyleE2ESJ_EENS1_15EpilogueDefaultEEEEEvvEEEEvNT_6ParamsE)
        /*0020*/ 	.word	0x00000468
.L_19:


//--------------------- .nv.compat                --------------------------
	.section	.nv.compat,"",@"SHT_CUDA_COMPAT_INFO"
	.align	4
        /*0000*/ 	.byte	0x02, 0x09, 0x01, 0x00, 0x02, 0x02, 0x04, 0x00, 0x02, 0x05, 0x05, 0x00, 0x03, 0x07, 0x01, 0x01
        /*0010*/ 	.byte	0x02, 0x03, 0x01, 0x00, 0x02, 0x06, 0x01, 0x00, 0x04, 0x0b, 0x08, 0x00, 0x00, 0x00, 0x00, 0x00
        /*0020*/ 	.byte	0x00, 0x00, 0x00, 0x00


//--------------------- .nv.info._ZN7cutlass13device_kernelINS_4gemm6kernel13GemmUniversalIN4cute5tupleIJiiiiEEENS1_10collective13CollectiveMmaINS1_34MainloopSm90TmaGmmaWarpSpecializedILi2ENS5_IJNS4_1CILi1EEESB_SB_EEENS1_35KernelTmaWarpSpecializedCooperativeEEENS5_IJNSA_ILi192EEENSA_ILi224EEENSA_ILi128EEEEEENS_10bfloat16_tENS5_IJlSB_lEEESJ_SK_NS4_8TiledMMAINS4_8MMA_AtomIJNS4_4SM904GMMA27MMA_64x32x16_F32BF16BF16_SSILNSO_5MajorE0ELSQ_0ELNSO_7ScaleInE1ELSR_1EEEEEENS4_6LayoutINS5_IJNSA_ILi2EEESB_SB_EEENS5_IJSB_NSA_ILi0EEESX_EEEEENS5_IJNS4_10UnderscoreES10_S10_EEEEENS4_13SM90_TMA_LOADENS4_14ComposedLayoutINS4_7SwizzleILi3ELi4ELi3EEENS4_18smem_ptr_flag_bitsILi16EEENSU_INS5_IJNSA_ILi8EEENSA_ILi64EEEEEENS5_IJS1A_SB_EEEEEEEvNS4_8identityES13_S1E_vS1F_EENS_8epilogue10collective6detail29Sm90TmaWarpSpecializedAdapterINS1I_15DefaultEpilogueISJ_SK_SK_NS1H_6thread17LinearCombinationISJ_Li1EffLNS1M_9ScaleType4KindE0ELNS_15FloatRoundStyleE2ESJ_EENS1_15EpilogueDefaultEEEEEvvEEEEvNT_6ParamsE --------------------------
	.section	.nv.info._ZN7cutlass13device_kernelINS_4gemm6kernel13GemmUniversalIN4cute5tupleIJiiiiEEENS1_10collective13CollectiveMmaINS1_34MainloopSm90TmaGmmaWarpSpecializedILi2ENS5_IJNS4_1CILi1EEESB_SB_EEENS1_35KernelTmaWarpSpecializedCooperativeEEENS5_IJNSA_ILi192EEENSA_ILi224EEENSA_ILi128EEEEEENS_10bfloat16_tENS5_IJlSB_lEEESJ_SK_NS4_8TiledMMAINS4_8MMA_AtomIJNS4_4SM904GMMA27MMA_64x32x16_F32BF16BF16_SSILNSO_5MajorE0ELSQ_0ELNSO_7ScaleInE1ELSR_1EEEEEENS4_6LayoutINS5_IJNSA_ILi2EEESB_SB_EEENS5_IJSB_NSA_ILi0EEESX_EEEEENS5_IJNS4_10UnderscoreES10_S10_EEEEENS4_13SM90_TMA_LOADENS4_14ComposedLayoutINS4_7SwizzleILi3ELi4ELi3EEENS4_18smem_ptr_flag_bitsILi16EEENSU_INS5_IJNSA_ILi8EEENSA_ILi64EEEEEENS5_IJS1A_SB_EEEEEEEvNS4_8identityES13_S1E_vS1F_EENS_8epilogue10collective6detail29Sm90TmaWarpSpecializedAdapterINS1I_15DefaultEpilogueISJ_SK_SK_NS1H_6thread17LinearCombinationISJ_Li1EffLNS1M_9ScaleType4KindE0ELNS_15FloatRoundStyleE2ESJ_EENS1_15EpilogueDefaultEEEEEvvEEEEvNT_6ParamsE,"",@"SHT_CUDA_INFO"
	.sectionflags	@""
	.align	4


	//----- nvinfo : EIATTR_CUDA_API_VERSION
	.align		4
        /*0000*/ 	.byte	0x04, 0x37
        /*0002*/ 	.short	(.L_21 - .L_20)
.L_20:
        /*0004*/ 	.word	0x00000082


	//----- nvinfo : EIATTR_KPARAM_INFO
	.align		4
.L_21:
        /*0008*/ 	.byte	0x04, 0x17
        /*000a*/ 	.short	(.L_23 - .L_22)
.L_22:
        /*000c*/ 	.word	0x00000000
        /*0010*/ 	.short	0x0000
        /*0012*/ 	.short	0x0070
        /*0014*/ 	.byte	0x00, 0xf0, 0x01, 0x10


	//----- nvinfo : EIATTR_SPARSE_MMA_MASK
	.align		4
.L_23:
        /*0018*/ 	.byte	0x03, 0x50
        /*001a*/ 	.short	0x0000


	//----- nvinfo : EIATTR_MAXREG_COUNT
	.align		4
        /*001c*/ 	.byte	0x03, 0x1b
        /*001e*/ 	.short	0x00a8


	//----- nvinfo : EIATTR_NUM_BARRIERS
	.align		4
        /*0020*/ 	.byte	0x02, 0x4c
        /*0022*/ 	.byte	0x01
	.zero		1


	//----- nvinfo : EIATTR_EXTERNS
	.align		4
        /*0024*/ 	.byte	0x04, 0x0f
        /*0026*/ 	.short	(.L_25 - .L_24)


	//   ....[0]....
	.align		4
.L_24:
        /*0028*/ 	.word	index@(__assertfail)


	//----- nvinfo : EIATTR_ANNOTATIONS
	.align		4
.L_25:
        /*002c*/ 	.byte	0x04, 0x55
        /*002e*/ 	.short	(.L_27 - .L_26)


	//   ....[0]....
.L_26:
        /*0030*/ 	.word	0x00000001
        /*0034*/ 	.byte	0x70, 0x05, 0x00, 0x00, 0x01, 0x00, 0x00, 0x00, 0x90, 0x05, 0x00, 0x00, 0x01, 0x00, 0x00, 0x00
        /* <DEDUP_REMOVED lines=360> */
        /*16c4*/ 	.byte	0xd0, 0xae, 0x01, 0x00


	//----- nvinfo : EIATTR_MERCURY_ISA_VERSION
	.align		4
.L_27:
        /*16c8*/ 	.byte	0x03, 0x5f
        /*16ca*/ 	.short	0x0101


	//----- nvinfo : EIATTR_INT_WARP_WIDE_INSTR_OFFSETS
	.align		4
        /*16cc*/ 	.byte	0x04, 0x31
        /*16ce*/ 	.short	(.L_29 - .L_28)


	//   ....[0]....
.L_28:
        /*16d0*/ 	.word	0x000003c0


	//   ....[1]....
        /*16d4*/ 	.word	0x000003d0


	//   ....[2]....
        /*16d8*/ 	.word	0x000004b0


	//----- nvinfo : EIATTR_COOP_GROUP_MASK_REGIDS
	.align		4
.L_29:
        /*16dc*/ 	.byte	0x04, 0x29
        /*16de*/ 	.short	(.L_31 - .L_30)


	//   ....[0]....
.L_30:
        /*16e0*/ 	.word	0xffffffff


	//   ....[1]....
        /*16e4*/ 	.word	0xffffffff


	//   ....[2]....
        /*16e8*/ 	.word	0xffffffff


	//   ....[3]....
        /*16ec*/ 	.word	0xffffffff


	//   ....[4]....
        /*16f0*/ 	.word	0xffffffff


	//----- nvinfo : EIATTR_COOP_GROUP_INSTR_OFFSETS
	.align		4
.L_31:
        /*16f4*/ 	.byte	0x04, 0x28
        /*16f6*/ 	.short	(.L_33 - .L_32)


	//   ....[0]....
.L_32:
        /*16f8*/ 	.word	0x00000070


	//   ....[1]....
        /*16fc*/ 	.word	0x00000080


	//   ....[2]....
        /*1700*/ 	.word	0x00000140


	//   ....[3]....
        /*1704*/ 	.word	0x00000290


	//   ....[4]....
        /*1708*/ 	.word	0x00000ff0


	//----- nvinfo : EIATTR_REG_RECONFIG
	.align		4
.L_33:
        /*170c*/ 	.byte	0x01, 0x54
	.zero		2


	//----- nvinfo : EIATTR_SYSCALL_OFFSETS
	.align		4
        /*1710*/ 	.byte	0x04, 0x46
        /*1712*/ 	.short	(.L_35 - .L_34)


	//   ....[0]....
.L_34:
        /*1714*/ 	.word	0x000011a0


	//----- nvinfo : EIATTR_MBARRIER_INSTR_OFFSETS
	.align		4
.L_35:
        /*1718*/ 	.byte	0x04, 0x39
        /*171a*/ 	.short	(.L_37 - .L_36)


	//   ....[0]....
.L_36:
        /*171c*/ 	.word	0x00000240
        /*1720*/ 	.word	0x000000ff
        /*1724*/ 	.word	0x00000000
        /*1728*/ 	.short	0x0100
        /*172a*/ 	.byte	0x08
	.zero		1


	//   ....[1]....
        /*172c*/ 	.word	0x00000250
        /*1730*/ 	.word	0x000000ff
        /*1734*/ 	.word	0x00000010
        /*1738*/ 	.short	0x0100
        /*173a*/ 	.byte	0x08
	.zero		1


	//   ....[2]....
        /*173c*/ 	.word	0x00000260
        /*1740*/ 	.word	0x000000ff
        /*1744*/ 	.word	0x00000008
        /*1748*/ 	.short	0x0100
        /*174a*/ 	.byte	0x08
	.zero		1


	//   ....[3]....
        /*174c*/ 	.word	0x00000270
        /*1750*/ 	.word	0x000000ff
        /*1754*/ 	.word	0x00000018
        /*1758*/ 	.short	0x0100
        /*175a*/ 	.byte	0x08
	.zero		1


	//   ....[4]....
        /*175c*/ 	.word	0x00000520
        /*1760*/ 	.word	0x000000ff
        /*1764*/ 	.word	0x00000030
        /*1768*/ 	.short	0x0100
        /*176a*/ 	.byte	0x06
	.zero		1


	//   ....[5]....
        /*176c*/ 	.word	0x000005b0
        /*1770*/ 	.word	0x000000ff
        /*1774*/ 	.word	0x00000038
        /*1778*/ 	.short	0x0100
        /*177a*/ 	.byte	0x06
	.zero		1


	//   ....[6]....
        /*177c*/ 	.word	0x00001240
        /*1780*/ 	.word	0x00000003
        /*1784*/ 	.word	0x00000000
        /*1788*/ 	.short	0x010a
        /*178a*/ 	.byte	0x3f
	.zero		1


	//   ....[7]....
        /*178c*/ 	.word	0x00001280
        /*1790*/ 	.word	0x00000003
        /*1794*/ 	.word	0x00000000
        /*1798*/ 	.short	0x010a
        /*179a*/ 	.byte	0x3f
	.zero		1


	//   ....[8]....
        /*179c*/ 	.word	0x00005f40
        /*17a0*/ 	.word	0x000000ff
        /*17a4*/ 	.word	0x00000000
        /*17a8*/ 	.short	0x010a
        /*17aa*/ 	.byte	0x08
	.zero		1


	//   ....[9]....
        /*17ac*/ 	.word	0x00005f80
        /*17b0*/ 	.word	0x000000ff
        /*17b4*/ 	.word	0x00000000
        /*17b8*/ 	.short	0x010a
        /*17ba*/ 	.byte	0x08
	.zero		1


	//   ....[10]....
        /*17bc*/ 	.word	0x0000b1e0
        /*17c0*/ 	.word	0x000000ff
        /*17c4*/ 	.word	0x00000000
        /*17c8*/ 	.short	0x0101
        /*17ca*/ 	.byte	0x08
	.zero		1


	//   ....[11]....
        /*17cc*/ 	.word	0x0000b390
        /*17d0*/ 	.word	0x000000ff
        /*17d4*/ 	.word	0x00000000
        /*17d8*/ 	.short	0x0101
        /*17da*/ 	.byte	0x04
	.zero		1


	//   ....[12]....
        /*17dc*/ 	.word	0x0001a390
        /*17e0*/ 	.word	0x0000000c
        /*17e4*/ 	.word	0x00000010
        /*17e8*/ 	.short	0x010a
        /*17ea*/ 	.byte	0x3f
	.zero		1


	//   ....[13]....
        /*17ec*/ 	.word	0x0001a800
        /*17f0*/ 	.word	0x00000003
        /*17f4*/ 	.word	0x00000038
        /*17f8*/ 	.short	0x0101
        /*17fa*/ 	.byte	0x3f
	.zero		1


	//   ....[14]....
        /*17fc*/ 	.word	0x0001af90
        /*1800*/ 	.word	0x00000007
        /*1804*/ 	.word	0x00000000
        /*1808*/ 	.short	0x010a
        /*180a*/ 	.byte	0x3f
	.zero		1


	//   ....[15]....
        /*180c*/ 	.word	0x0001b010
        /*1810*/ 	.word	0x00000003
        /*1814*/ 	.word	0x00000000
        /*1818*/ 	.short	0x010a
        /*181a*/ 	.byte	0x3f
	.zero		1


	//   ....[16]....
        /*181c*/ 	.word	0x0001b070
        /*1820*/ 	.word	0x00000003
        /*1824*/ 	.word	0x00000000
        /*1828*/ 	.short	0x010a
        /*182a*/ 	.byte	0x3f
	.zero		1


	//   ....[17]....
        /*182c*/ 	.word	0x0001b0d0
        /*1830*/ 	.word	0x00000006
        /*1834*/ 	.word	0x00000000
        /*1838*/ 	.short	0x010a
        /*183a*/ 	.byte	0x3f
	.zero		1


	//   ....[18]....
        /*183c*/ 	.word	0x0001b1a0
        /*1840*/ 	.word	0x0000000c
        /*1844*/ 	.word	0x00000010
        /*1848*/ 	.short	0x010a
        /*184a*/ 	.byte	0x3f
	.zero		1


	//   ....[19]....
        /*184c*/ 	.word	0x0001b270
        /*1850*/ 	.word	0x00000007
        /*1854*/ 	.word	0x00000000
        /*1858*/ 	.short	0x010a
        /*185a*/ 	.byte	0x3f
	.zero		1


	//----- nvinfo : EIATTR_NUM_MBARRIERS
	.align		4
.L_37:
        /*185c*/ 	.byte	0x03, 0x38
        /*185e*/ 	.short	0x0006


	//----- nvinfo : EIATTR_EXIT_INSTR_OFFSETS
	.align		4
        /*1860*/ 	.byte	0x04, 0x1c
        /*1862*/ 	.short	(.L_39 - .L_38)


	//   ....[0]....
.L_38:
        /*1864*/ 	.word	0x00000600


	//   ....[1]....
        /*1868*/ 	.word	0x00000f10


	//   ....[2]....
        /*186c*/ 	.word	0x00019990


	//   ....[3]....
        /*1870*/ 	.word	0x0001a010


	//   ....[4]....
        /*1874*/ 	.word	0x0001b060


	//----- nvinfo : EIATTR_MAX_THREADS
	.align		4
.L_39:
        /*1878*/ 	.byte	0x04, 0x05
        /*187a*/ 	.short	(.L_41 - .L_40)
.L_40:
        /*187c*/ 	.word	0x00000180
        /*1880*/ 	.word	0x00000001
        /*1884*/ 	.word	0x00000001


	//----- nvinfo : EIATTR_CRS_STACK_SIZE
	.align		4
.L_41:
        /*1888*/ 	.byte	0x04, 0x1e
        /*188a*/ 	.short	(.L_43 - .L_42)
.L_42:
        /*188c*/ 	.word	0x00000000


	//----- nvinfo : EIATTR_CBANK_PARAM_SIZE
	.align		4
.L_43:
        /*1890*/ 	.byte	0x03, 0x19
        /*1892*/ 	.short	0x0470


	//----- nvinfo : EIATTR_PARAM_CBANK
	.align		4
        /*1894*/ 	.byte	0x04, 0x0a
        /*1896*/ 	.short	(.L_45 - .L_44)
	.align		4
.L_44:
        /*1898*/ 	.word	index@(.nv.constant0._ZN7cutlass13device_kernelINS_4gemm6kernel13GemmUniversalIN4cute5tupleIJiiiiEEENS1_10collective13CollectiveMmaINS1_34MainloopSm90TmaGmmaWarpSpecializedILi2ENS5_IJNS4_1CILi1EEESB_SB_EEENS1_35KernelTmaWarpSpecializedCooperativeEEENS5_IJNSA_ILi192EEENSA_ILi224EEENSA_ILi128EEEEEENS_10bfloat16_tENS5_IJlSB_lEEESJ_SK_NS4_8TiledMMAINS4_8MMA_AtomIJNS4_4SM904GMMA27MMA_64x32x16_F32BF16BF16_SSILNSO_5MajorE0ELSQ_0ELNSO_7ScaleInE1ELSR_1EEEEEENS4_6LayoutINS5_IJNSA_ILi2EEESB_SB_EEENS5_IJSB_NSA_ILi0EEESX_EEEEENS5_IJNS4_10UnderscoreES10_S10_EEEEENS4_13SM90_TMA_LOADENS4_14ComposedLayoutINS4_7SwizzleILi3ELi4ELi3EEENS4_18smem_ptr_flag_bitsILi16EEENSU_INS5_IJNSA_ILi8EEENSA_ILi64EEEEEENS5_IJS1A_SB_EEEEEEEvNS4_8identityES13_S1E_vS1F_EENS_8epilogue10collective6detail29Sm90TmaWarpSpecializedAdapterINS1I_15DefaultEpilogueISJ_SK_SK_NS1H_6thread17LinearCombinationISJ_Li1EffLNS1M_9ScaleType4KindE0ELNS_15FloatRoundStyleE2ESJ_EENS1_15EpilogueDefaultEEEEEvvEEEEvNT_6ParamsE)
        /*189c*/ 	.short	0x0210
        /*189e*/ 	.short	0x0470


	//----- nvinfo : EIATTR_SW_WAR
	.align		4
.L_45:
        /*18a0*/ 	.byte	0x04, 0x36
        /*18a2*/ 	.short	(.L_47 - .L_46)
.L_46:
        /*18a4*/ 	.word	0x00000008
.L_47:


//--------------------- .nv.callgraph             --------------------------
	.section	.nv.callgraph,"",@"SHT_CUDA_CALLGRAPH"
	.align	4
	.sectionentsize	8
	.align		4
        /*0000*/ 	.word	0x00000000
	.align		4
        /*0004*/ 	.word	0xffffffff
	.align		4
        /*0008*/ 	.word	index@(_ZN7cutlass13device_kernelINS_4gemm6kernel13GemmUniversalIN4cute5tupleIJiiiiEEENS1_10collective13CollectiveMmaINS1_34MainloopSm90TmaGmmaWarpSpecializedILi2ENS5_IJNS4_1CILi1EEESB_SB_EEENS1_35KernelTmaWarpSpecializedCooperativeEEENS5_IJNSA_ILi192EEENSA_ILi224EEENSA_ILi128EEEEEENS_10bfloat16_tENS5_IJlSB_lEEESJ_SK_NS4_8TiledMMAINS4_8MMA_AtomIJNS4_4SM904GMMA27MMA_64x32x16_F32BF16BF16_SSILNSO_5MajorE0ELSQ_0ELNSO_7ScaleInE1ELSR_1EEEEEENS4_6LayoutINS5_IJNSA_ILi2EEESB_SB_EEENS5_IJSB_NSA_ILi0EEESX_EEEEENS5_IJNS4_10UnderscoreES10_S10_EEEEENS4_13SM90_TMA_LOADENS4_14ComposedLayoutINS4_7SwizzleILi3ELi4ELi3EEENS4_18smem_ptr_flag_bitsILi16EEENSU_INS5_IJNSA_ILi8EEENSA_ILi64EEEEEENS5_IJS1A_SB_EEEEEEEvNS4_8identityES13_S1E_vS1F_EENS_8epilogue10collective6detail29Sm90TmaWarpSpecializedAdapterINS1I_15DefaultEpilogueISJ_SK_SK_NS1H_6thread17LinearCombinationISJ_Li1EffLNS1M_9ScaleType4KindE0ELNS_15FloatRoundStyleE2ESJ_EENS1_15EpilogueDefaultEEEEEvvEEEEvNT_6ParamsE)
	.align		4
        /*000c*/ 	.word	index@(__assertfail)
	.align		4
        /*0010*/ 	.word	0x00000000
	.align		4
        /*0014*/ 	.word	0xfffffffe
	.align		4
        /*0018*/ 	.word	0x00000000
	.align		4
        /*001c*/ 	.word	0xfffffffd
	.align		4
        /*0020*/ 	.word	0x00000000
	.align		4
        /*0024*/ 	.word	0xfffffffc


//--------------------- .nv.constant4             --------------------------
	.section	.nv.constant4,"a",@progbits
	.align	8
	.align		8
.nv.constant4:
        /*0000*/ 	.dword	__assertfail
	.align		8
        /*0008*/ 	.dword	__unnamed_1
	.align		8
        /*0010*/ 	.dword	_ZN40_INTERNAL_de82499e_4_k_cu_71357b6b_168624cuda3std3__45__cpo5beginE
	.align		8
        /*0018*/ 	.dword	_ZN40_INTERNAL_de82499e_4_k_cu_71357b6b_168624cuda3std3__45__cpo3endE
	.align		8
        /*0020*/ 	.dword	_ZN40_INTERNAL_de82499e_4_k_cu_71357b6b_168624cuda3std3__45__cpo6cbeginE
	.align		8
        /*0028*/ 	.dword	_ZN40_INTERNAL_de82499e_4_k_cu_71357b6b_168624cuda3std3__45__cpo4cendE
	.align		8
        /*0030*/ 	.dword	_ZN40_INTERNAL_de82499e_4_k_cu_71357b6b_168624cuda3std3__442_GLOBAL__N__de82499e_4_k_cu_71357b6b_168626ignoreE
	.align		8
        /*0038*/ 	.dword	_ZN40_INTERNAL_de82499e_4_k_cu_71357b6b_168624cuda3std3__419piecewise_constructE
	.align		8
        /*0040*/ 	.dword	_ZN40_INTERNAL_de82499e_4_k_cu_71357b6b_168624cuda3std3__48in_placeE
	.align		8
        /*0048*/ 	.dword	_ZN40_INTERNAL_de82499e_4_k_cu_71357b6b_168624cuda3std6ranges3__45__cpo4swapE
	.align		8
        /*0050*/ 	.dword	_ZN40_INTERNAL_de82499e_4_k_cu_71357b6b_168624cuda3std6ranges3__45__cpo9iter_moveE
	.align		8
        /*0058*/ 	.dword	_ZN40_INTERNAL_de82499e_4_k_cu_71357b6b_168624cute7productE
	.align		8
        /*0060*/ 	.dword	_ZN40_INTERNAL_de82499e_4_k_cu_71357b6b_168624cute1_E
	.align		8
        /*0068*/ 	.dword	$str$22
	.align		8
        /*0070*/ 	.dword	$str$23


//--------------------- .text._ZN7cutlass13device_kernelINS_4gemm6kernel13GemmUniversalIN4cute5tupleIJiiiiEEENS1_10collective13CollectiveMmaINS1_34MainloopSm90TmaGmmaWarpSpecializedILi2ENS5_IJNS4_1CILi1EEESB_SB_EEENS1_35KernelTmaWarpSpecializedCooperativeEEENS5_IJNSA_ILi192EEENSA_ILi224EEENSA_ILi128EEEEEENS_10bfloat16_tENS5_IJlSB_lEEESJ_SK_NS4_8TiledMMAINS4_8MMA_AtomIJNS4_4SM904GMMA27MMA_64x32x16_F32BF16BF16_SSILNSO_5MajorE0ELSQ_0ELNSO_7ScaleInE1ELSR_1EEEEEENS4_6LayoutINS5_IJNSA_ILi2EEESB_SB_EEENS5_IJSB_NSA_ILi0EEESX_EEEEENS5_IJNS4_10UnderscoreES10_S10_EEEEENS4_13SM90_TMA_LOADENS4_14ComposedLayoutINS4_7SwizzleILi3ELi4ELi3EEENS4_18smem_ptr_flag_bitsILi16EEENSU_INS5_IJNSA_ILi8EEENSA_ILi64EEEEEENS5_IJS1A_SB_EEEEEEEvNS4_8identityES13_S1E_vS1F_EENS_8epilogue10collective6detail29Sm90TmaWarpSpecializedAdapterINS1I_15DefaultEpilogueISJ_SK_SK_NS1H_6thread17LinearCombinationISJ_Li1EffLNS1M_9ScaleType4KindE0ELNS_15FloatRoundStyleE2ESJ_EENS1_15EpilogueDefaultEEEEEvvEEEEvNT_6ParamsE --------------------------
	.section	.text._ZN7cutlass13device_kernelINS_4gemm6kernel13GemmUniversalIN4cute5tupleIJiiiiEEENS1_10collective13CollectiveMmaINS1_34MainloopSm90TmaGmmaWarpSpecializedILi2ENS5_IJNS4_1CILi1EEESB_SB_EEENS1_35KernelTmaWarpSpecializedCooperativeEEENS5_IJNSA_ILi192EEENSA_ILi224EEENSA_ILi128EEEEEENS_10bfloat16_tENS5_IJlSB_lEEESJ_SK_NS4_8TiledMMAINS4_8MMA_AtomIJNS4_4SM904GMMA27MMA_64x32x16_F32BF16BF16_SSILNSO_5MajorE0ELSQ_0ELNSO_7ScaleInE1ELSR_1EEEEEENS4_6LayoutINS5_IJNSA_ILi2EEESB_SB_EEENS5_IJSB_NSA_ILi0EEESX_EEEEENS5_IJNS4_10UnderscoreES10_S10_EEEEENS4_13SM90_TMA_LOADENS4_14ComposedLayoutINS4_7SwizzleILi3ELi4ELi3EEENS4_18smem_ptr_flag_bitsILi16EEENSU_INS5_IJNSA_ILi8EEENSA_ILi64EEEEEENS5_IJS1A_SB_EEEEEEEvNS4_8identityES13_S1E_vS1F_EENS_8epilogue10collective6detail29Sm90TmaWarpSpecializedAdapterINS1I_15DefaultEpilogueISJ_SK_SK_NS1H_6thread17LinearCombinationISJ_Li1EffLNS1M_9ScaleType4KindE0ELNS_15FloatRoundStyleE2ESJ_EENS1_15EpilogueDefaultEEEEEvvEEEEvNT_6ParamsE,"ax",@progbits
	.align	128
.text._ZN7cutlass13device_kernelINS_4gemm6kernel13GemmUniversalIN4cute5tupleIJiiiiEEENS1_10collective13CollectiveMmaINS1_34MainloopSm90TmaGmmaWarpSpecializedILi2ENS5_IJNS4_1CILi1EEESB_SB_EEENS1_35KernelTmaWarpSpecializedCooperativeEEENS5_IJNSA_ILi192EEENSA_ILi224EEENSA_ILi128EEEEEENS_10bfloat16_tENS5_IJlSB_lEEESJ_SK_NS4_8TiledMMAINS4_8MMA_AtomIJNS4_4SM904GMMA27MMA_64x32x16_F32BF16BF16_SSILNSO_5MajorE0ELSQ_0ELNSO_7ScaleInE1ELSR_1EEEEEENS4_6LayoutINS5_IJNSA_ILi2EEESB_SB_EEENS5_IJSB_NSA_ILi0EEESX_EEEEENS5_IJNS4_10UnderscoreES10_S10_EEEEENS4_13SM90_TMA_LOADENS4_14ComposedLayoutINS4_7SwizzleILi3ELi4ELi3EEENS4_18smem_ptr_flag_bitsILi16EEENSU_INS5_IJNSA_ILi8EEENSA_ILi64EEEEEENS5_IJS1A_SB_EEEEEEEvNS4_8identityES13_S1E_vS1F_EENS_8epilogue10collective6detail29Sm90TmaWarpSpecializedAdapterINS1I_15DefaultEpilogueISJ_SK_SK_NS1H_6thread17LinearCombinationISJ_Li1EffLNS1M_9ScaleType4KindE0ELNS_15FloatRoundStyleE2ESJ_EENS1_15EpilogueDefaultEEEEEvvEEEEvNT_6ParamsE:
        .type           _ZN7cutlass13device_kernelINS_4gemm6kernel13GemmUniversalIN4cute5tupleIJiiiiEEENS1_10collective13CollectiveMmaINS1_34MainloopSm90TmaGmmaWarpSpecializedILi2ENS5_IJNS4_1CILi1EEESB_SB_EEENS1_35KernelTmaWarpSpecializedCooperativeEEENS5_IJNSA_ILi192EEENSA_ILi224EEENSA_ILi128EEEEEENS_10bfloat16_tENS5_IJlSB_lEEESJ_SK_NS4_8TiledMMAINS4_8MMA_AtomIJNS4_4SM904GMMA27MMA_64x32x16_F32BF16BF16_SSILNSO_5MajorE0ELSQ_0ELNSO_7ScaleInE1ELSR_1EEEEEENS4_6LayoutINS5_IJNSA_ILi2EEESB_SB_EEENS5_IJSB_NSA_ILi0EEESX_EEEEENS5_IJNS4_10UnderscoreES10_S10_EEEEENS4_13SM90_TMA_LOADENS4_14ComposedLayoutINS4_7SwizzleILi3ELi4ELi3EEENS4_18smem_ptr_flag_bitsILi16EEENSU_INS5_IJNSA_ILi8EEENSA_ILi64EEEEEENS5_IJS1A_SB_EEEEEEEvNS4_8identityES13_S1E_vS1F_EENS_8epilogue10collective6detail29Sm90TmaWarpSpecializedAdapterINS1I_15DefaultEpilogueISJ_SK_SK_NS1H_6thread17LinearCombinationISJ_Li1EffLNS1M_9ScaleType4KindE0ELNS_15FloatRoundStyleE2ESJ_EENS1_15EpilogueDefaultEEEEEvvEEEEvNT_6ParamsE,@function
        .size           _ZN7cutlass13device_kernelINS_4gemm6kernel13GemmUniversalIN4cute5tupleIJiiiiEEENS1_10collective13CollectiveMmaINS1_34MainloopSm90TmaGmmaWarpSpecializedILi2ENS5_IJNS4_1CILi1EEESB_SB_EEENS1_35KernelTmaWarpSpecializedCooperativeEEENS5_IJNSA_ILi192EEENSA_ILi224EEENSA_ILi128EEEEEENS_10bfloat16_tENS5_IJlSB_lEEESJ_SK_NS4_8TiledMMAINS4_8MMA_AtomIJNS4_4SM904GMMA27MMA_64x32x16_F32BF16BF16_SSILNSO_5MajorE0ELSQ_0ELNSO_7ScaleInE1ELSR_1EEEEEENS4_6LayoutINS5_IJNSA_ILi2EEESB_SB_EEENS5_IJSB_NSA_ILi0EEESX_EEEEENS5_IJNS4_10UnderscoreES10_S10_EEEEENS4_13SM90_TMA_LOADENS4_14ComposedLayoutINS4_7SwizzleILi3ELi4ELi3EEENS4_18smem_ptr_flag_bitsILi16EEENSU_INS5_IJNSA_ILi8EEENSA_ILi64EEEEEENS5_IJS1A_SB_EEEEEEEvNS4_8identityES13_S1E_vS1F_EENS_8epilogue10collective6detail29Sm90TmaWarpSpecializedAdapterINS1I_15DefaultEpilogueISJ_SK_SK_NS1H_6thread17LinearCombinationISJ_Li1EffLNS1M_9ScaleType4KindE0ELNS_15FloatRoundStyleE2ESJ_EENS1_15EpilogueDefaultEEEEEvvEEEEvNT_6ParamsE,(.L_x_508 - _ZN7cutlass13device_kernelINS_4gemm6kernel13GemmUniversalIN4cute5tupleIJiiiiEEENS1_10collective13CollectiveMmaINS1_34MainloopSm90TmaGmmaWarpSpecializedILi2ENS5_IJNS4_1CILi1EEESB_SB_EEENS1_35KernelTmaWarpSpecializedCooperativeEEENS5_IJNSA_ILi192EEENSA_ILi224EEENSA_ILi128EEEEEENS_10bfloat16_tENS5_IJlSB_lEEESJ_SK_NS4_8TiledMMAINS4_8MMA_AtomIJNS4_4SM904GMMA27MMA_64x32x16_F32BF16BF16_SSILNSO_5MajorE0ELSQ_0ELNSO_7ScaleInE1ELSR_1EEEEEENS4_6LayoutINS5_IJNSA_ILi2EEESB_SB_EEENS5_IJSB_NSA_ILi0EEESX_EEEEENS5_IJNS4_10UnderscoreES10_S10_EEEEENS4_13SM90_TMA_LOADENS4_14ComposedLayoutINS4_7SwizzleILi3ELi4ELi3EEENS4_18smem_ptr_flag_bitsILi16EEENSU_INS5_IJNSA_ILi8EEENSA_ILi64EEEEEENS5_IJS1A_SB_EEEEEEEvNS4_8identityES13_S1E_vS1F_EENS_8epilogue10collective6detail29Sm90TmaWarpSpecializedAdapterINS1I_15DefaultEpilogueISJ_SK_SK_NS1H_6thread17LinearCombinationISJ_Li1EffLNS1M_9ScaleType4KindE0ELNS_15FloatRoundStyleE2ESJ_EENS1_15EpilogueDefaultEEEEEvvEEEEvNT_6ParamsE)
        .other          _ZN7cutlass13device_kernelINS_4gemm6kernel13GemmUniversalIN4cute5tupleIJiiiiEEENS1_10collective13CollectiveMmaINS1_34MainloopSm90TmaGmmaWarpSpecializedILi2ENS5_IJNS4_1CILi1EEESB_SB_EEENS1_35KernelTmaWarpSpecializedCooperativeEEENS5_IJNSA_ILi192EEENSA_ILi224EEENSA_ILi128EEEEEENS_10bfloat16_tENS5_IJlSB_lEEESJ_SK_NS4_8TiledMMAINS4_8MMA_AtomIJNS4_4SM904GMMA27MMA_64x32x16_F32BF16BF16_SSILNSO_5MajorE0ELSQ_0ELNSO_7ScaleInE1ELSR_1EEEEEENS4_6LayoutINS5_IJNSA_ILi2EEESB_SB_EEENS5_IJSB_NSA_ILi0EEESX_EEEEENS5_IJNS4_10UnderscoreES10_S10_EEEEENS4_13SM90_TMA_LOADENS4_14ComposedLayoutINS4_7SwizzleILi3ELi4ELi3EEENS4_18smem_ptr_flag_bitsILi16EEENSU_INS5_IJNSA_ILi8EEENSA_ILi64EEEEEENS5_IJS1A_SB_EEEEEEEvNS4_8identityES13_S1E_vS1F_EENS_8epilogue10collective6detail29Sm90TmaWarpSpecializedAdapterINS1I_15DefaultEpilogueISJ_SK_SK_NS1H_6thread17LinearCombinationISJ_Li1EffLNS1M_9ScaleType4KindE0ELNS_15FloatRoundStyleE2ESJ_EENS1_15EpilogueDefaultEEEEEvvEEEEvNT_6ParamsE,@"STO_CUDA_ENTRY STV_DEFAULT"
_ZN7cutlass13device_kernelINS_4gemm6kernel13GemmUniversalIN4cute5tupleIJiiiiEEENS1_10collective13CollectiveMmaINS1_34MainloopSm90TmaGmmaWarpSpecializedILi2ENS5_IJNS4_1CILi1EEESB_SB_EEENS1_35KernelTmaWarpSpecializedCooperativeEEENS5_IJNSA_ILi192EEENSA_ILi224EEENSA_ILi128EEEEEENS_10bfloat16_tENS5_IJlSB_lEEESJ_SK_NS4_8TiledMMAINS4_8MMA_AtomIJNS4_4SM904GMMA27MMA_64x32x16_F32BF16BF16_SSILNSO_5MajorE0ELSQ_0ELNSO_7ScaleInE1ELSR_1EEEEEENS4_6LayoutINS5_IJNSA_ILi2EEESB_SB_EEENS5_IJSB_NSA_ILi0EEESX_EEEEENS5_IJNS4_10UnderscoreES10_S10_EEEEENS4_13SM90_TMA_LOADENS4_14ComposedLayoutINS4_7SwizzleILi3ELi4ELi3EEENS4_18smem_ptr_flag_bitsILi16EEENSU_INS5_IJNSA_ILi8EEENSA_ILi64EEEEEENS5_IJS1A_SB_EEEEEEEvNS4_8identityES13_S1E_vS1F_EENS_8epilogue10collective6detail29Sm90TmaWarpSpecializedAdapterINS1I_15DefaultEpilogueISJ_SK_SK_NS1H_6thread17LinearCombinationISJ_Li1EffLNS1M_9ScaleType4KindE0ELNS_15FloatRoundStyleE2ESJ_EENS1_15EpilogueDefaultEEEEEvvEEEEvNT_6ParamsE:
[----:B------:R-:W0:Y:S02]  /*0000*/  LDC R1, c[0x0][0x28] ;  /* 0x00000a00ff017b82 */ /* 0x000e240000000800 */
[----:B0-----:R-:W-:Y:S01]  /*0010*/  VIADD R1, R1, 0xfffffb98 ;  /* 0xfffffb9801017836 */ /* 0x001fe20000000000 */
[----:B------:R-:W0:Y:S01]  /*0020*/  S2R R2, SR_TID.X ;  /* 0x0000000000027919 */ /* 0x000e220000002100 */
[----:B------:R-:W-:Y:S01]  /*0030*/  ELECT P0, URZ, PT ;  /* 0x00000000003f782f */ /* 0x000fe20003800000 */
[----:B------:R-:W-:Y:S01]  /*0040*/  BSSY B0, `(.L_x_0) ;  /* 0x000000f000007945 */ /* 0x000fe20003800000 */
[--C-:B0-----:R-:W-:Y:S02]  /*0050*/  SHF.R.U32.HI R0, RZ, 0x5, R2.reuse ;  /* 0x00000005ff007819 */ /* 0x101fe40000011602 */
[----:B------:R-:W-:-:S03]  /*0060*/  SHF.R.U32.HI R2, RZ, 0x7, R2 ;  /* 0x00000007ff027819 */ /* 0x000fc60000011602 */
[----:B------:R-:W0:Y:S04]  /*0070*/  SHFL.IDX PT, R3, R0, RZ, 0x1f ;  /* 0x00001fff00037589 */ /* 0x000e2800000e0000 */
[----:B------:R1:W2:Y:S01]  /*0080*/  SHFL.IDX PT, R5, R2, RZ, 0x1f ;  /* 0x00001fff02057589 */ /* 0x0002a200000e0000 */
[----:B0-----:R-:W-:-:S13]  /*0090*/  ISETP.NE.OR P0, PT, R3, RZ, !P0 ;  /* 0x000000ff0300720c */ /* 0x001fda0004705670 */
[----:B-12---:R-:W-:Y:S05]  /*00a0*/  @P0 BRA `(.L_x_1) ;  /* 0x0000000000200947 */ /* 0x006fea0003800000 */
[----:B------:R-:W-:Y:S02]  /*00b0*/  ULDC.64 UR4, c[0x0][0x198] ;  /* 0x0000660000047ab9 */ /* 0x000fe40000000a00 */
[----:B------:R-:W-:Y:S02]  /*00c0*/  UIADD3 UR6, UP0, UR4, 0xf0, URZ ;  /* 0x000000f004067890 */ /* 0x000fe4000ff1e03f */
[----:B------:R-:W-:Y:S02]  /*00d0*/  UIADD3 UR4, UP1, UR4, 0x1f0, URZ ;  /* 0x000001f004047890 */ /* 0x000fe4000ff3e03f */
[----:B------:R-:W-:Y:S02]  /*00e0*/  UIADD3.X UR7, URZ, UR5, URZ, UP0, !UPT ;  /* 0x000000053f077290 */ /* 0x000fe400087fe43f */
[----:B------:R-:W-:-:S07]  /*00f0*/  UIADD3.X UR5, URZ, UR5, URZ, UP1, !UPT ;  /* 0x000000053f057290 */ /* 0x000fce0008ffe43f */
[----:B------:R0:W-:Y:S02]  /*0100*/  UTMACCTL.PF [UR6] ;  /* 0x00000000060079b9 */ /* 0x0001e40008040000 */
[----:B------:R0:W-:Y:S02]  /*0110*/  UTMACCTL.PF [UR4] ;  /* 0x00000000040079b9 */ /* 0x0001e40008040000 */
[----:B0-----:R-:W-:Y:S01]  /*0120*/  NOP ;  /* 0x0000000000007918 */ /* 0x001fe20000000000 */
.L_x_1:
[----:B------:R-:W-:Y:S05]  /*0130*/  BSYNC B0 ;  /* 0x0000000000007941 */ /* 0x000fea0003800000 */
.L_x_0:
[----:B------:R-:W0:Y:S02]  /*0140*/  SHFL.IDX PT, R2, R0, RZ, 0x1f ;  /* 0x00001fff00027589 */ /* 0x000e2400000e0000 */
[----:B0-----:R-:W-:-:S13]  /*0150*/  ISETP.NE.AND P0, PT, R2, RZ, PT ;  /* 0x000000ff0200720c */ /* 0x001fda0003f05270 */
[----:B------:R-:W-:Y:S05]  /*0160*/  @P0 BRA `(.L_x_2) ;  /* 0x0000000000480947 */ /* 0x000fea0003800000 */
[----:B------:R-:W0:Y:S01]  /*0170*/  S2UR UR8, SR_CgaCtaId ;  /* 0x00000000000879c3 */ /* 0x000e220000008800 */
[----:B------:R-:W-:Y:S01]  /*0180*/  UMOV UR4, 0x400 ;  /* 0x0000040000047882 */ /* 0x000fe20000000000 */
[----:B------:R-:W-:Y:S01]  /*0190*/  UMOV UR5, 0x1 ;  /* 0x0000000100057882 */ /* 0x000fe20000000000 */
[----:B------:R-:W-:Y:S01]  /*01a0*/  UMOV UR6, 0x100 ;  /* 0x0000010000067882 */ /* 0x000fe20000000000 */
[----:B------:R-:W-:Y:S01]  /*01b0*/  ELECT P0, URZ, PT ;  /* 0x00000000003f782f */ /* 0x000fe20003800000 */
[----:B------:R-:W-:-:S04]  /*01c0*/  UIADD3 UR6, -UR6, 0x100000, URZ ;  /* 0x0010000006067890 */ /* 0x000fc8000fffe13f */
[----:B------:R-:W-:Y:S02]  /*01d0*/  USHF.L.U32 UR7, UR6, 0xb, URZ ;  /* 0x0000000b06077899 */ /* 0x000fe4000800063f */
[----:B------:R-:W-:Y:S02]  /*01e0*/  USHF.L.U32 UR6, UR6, 0x1, URZ ;  /* 0x0000000106067899 */ /* 0x000fe4000800063f */
[----:B0-----:R-:W-:Y:S02]  /*01f0*/  ULEA UR8, UR8, UR4, 0x18 ;  /* 0x0000000408087291 */ /* 0x001fe4000f8ec03f */
[----:B------:R-:W-:-:S04]  /*0200*/  UIADD3 UR4, -UR5, 0x100000, URZ ;  /* 0x0010000005047890 */ /* 0x000fc8000fffe13f */
[----:B------:R-:W-:Y:S02]  /*0210*/  USHF.L.U32 UR5, UR4, 0xb, URZ ;  /* 0x0000000b04057899 */ /* 0x000fe4000800063f */
[----:B------:R-:W-:Y:S01]  /*0220*/  USHF.L.U32 UR4, UR4, 0x1, URZ ;  /* 0x0000000104047899 */ /* 0x000fe2000800063f */
[----:B------:R-:W0:Y:S11]  /*0230*/  FENCE.VIEW.ASYNC.S ;  /* 0x00000000000073c6 */ /* 0x000e360000000000 */
[----:B0-----:R0:W1:Y:S01]  /*0240*/  SYNCS.EXCH.64 URZ, [UR8], UR4 ;  /* 0x00000004083f75b2 */ /* 0x0010620008000100 */
[----:B------:R0:W2:Y:S01]  /*0250*/  SYNCS.EXCH.64 URZ, [UR8+0x10], UR6 ;  /* 0x00001006083f75b2 */ /* 0x0000a20008000100 */
[----:B------:R0:W3:Y:S01]  /*0260*/  SYNCS.EXCH.64 URZ, [UR8+0x8], UR4 ;  /* 0x00000804083f75b2 */ /* 0x0000e20008000100 */
[----:B------:R0:W4:Y:S01]  /*0270*/  SYNCS.EXCH.64 URZ, [UR8+0x18], UR6 ;  /* 0x00001806083f75b2 */ /* 0x0001220008000100 */
[----:B------:R-:W-:Y:S01]  /*0280*/  NOP ;  /* 0x0000000000007918 */ /* 0x000fe20000000000 */
.L_x_2:
[----:B------:R-:W5:Y:S01]  /*0290*/  SHFL.IDX PT, R0, R0, RZ, 0x1f ;  /* 0x00001fff00007589 */ /* 0x000f6200000e0000 */
[----:B------:R-:W1:Y:S01]  /*02a0*/  LDC R2, c[0x0][0x65c] ;  /* 0x00019700ff027b82 */ /* 0x000e620000000800 */
[----:B------:R-:W-:Y:S02]  /*02b0*/  ELECT P0, URZ, PT ;  /* 0x00000000003f782f */ /* 0x000fe40003800000 */
[----:B------:R-:W-:Y:S01]  /*02c0*/  SHF.R.S32.HI R6, RZ, 0x1f, R3 ;  /* 0x0000001fff067819 */ /* 0x000fe20000011403 */
[----:B------:R-:W2:Y:S01]  /*02d0*/  S2R R4, SR_CTAID.Y ;  /* 0x0000000000047919 */ /* 0x000ea20000002600 */
[----:B0-----:R-:W-:Y:S01]  /*02e0*/  UMOV UR4, 0x20 ;  /* 0x0000002000047882 */ /* 0x001fe20000000000 */
[C---:B------:R-:W-:Y:S01]  /*02f0*/  ISETP.NE.AND P2, PT, R5.reuse, RZ, PT ;  /* 0x000000ff0500720c */ /* 0x040fe20003f45270 */
[----:B------:R-:W-:Y:S01]  /*0300*/  VIADD R10, R5, 0xffffffff ;  /* 0xffffffff050a7836 */ /* 0x000fe20000000000 */
[----:B------:R-:W-:Y:S01]  /*0310*/  LEA.HI R6, R6, R3, RZ, 0x2 ;  /* 0x0000000306067211 */ /* 0x000fe200078f10ff */
[----:B------:R-:W-:Y:S01]  /*0320*/  NOP ;  /* 0x0000000000007918 */ /* 0x000fe20000000000 */
[----:B------:R-:W-:Y:S01]  /*0330*/  NOP ;  /* 0x0000000000007918 */ /* 0x000fe20000000000 */
[----:B------:R-:W-:-:S02]  /*0340*/  LOP3.LUT R17, R17, 0xfffffff7, RZ, 0xc0, !PT ;  /* 0xfffffff711117812 */ /* 0x000fc400078ec0ff */
[----:B------:R-:W-:Y:S02]  /*0350*/  ISETP.GE.U32.AND P1, PT, R10, 0x2, PT ;  /* 0x000000020a00780c */ /* 0x000fe40003f26070 */
[----:B-----5:R-:W-:Y:S02]  /*0360*/  ISETP.NE.OR P0, PT, R0, RZ, !P0 ;  /* 0x000000ff0000720c */ /* 0x020fe40004705670 */
[----:B-1----:R-:W-:Y:S02]  /*0370*/  ISETP.NE.AND P3, PT, R2, 0x1, PT ;  /* 0x000000010200780c */ /* 0x002fe40003f65270 */
[----:B------:R-:W0:Y:S01]  /*0380*/  S2R R2, SR_CTAID.X ;  /* 0x0000000000027919 */ /* 0x000e220000002500 */
[----:B------:R-:W-:-:S05]  /*0390*/  LOP3.LUT R0, R6, 0xfffffffc, RZ, 0xc0, !PT ;  /* 0xfffffffc06007812 */ /* 0x000fca00078ec0ff */
[----:B------:R-:W-:Y:S01]  /*03a0*/  IMAD.IADD R0, R3, 0x1, -R0 ;  /* 0x0000000103007824 */ /* 0x000fe200078e0a00 */
[----:B------:R-:W-:Y:S02]  /*03b0*/  MOV R3, RZ ;  /* 0x000000ff00037202 */ /* 0x000fe40000000f00 */
[----:B------:R-:W-:Y:S01]  /*03c0*/  VOTEU.ALL UP0, P0 ;  /* 0x00000000003f7886 */ /* 0x000fe20000000000 */
[----:B------:R-:W-:Y:S01]  /*03d0*/  VOTEU.ALL UP1, P0 ;  /* 0x00000000003f7886 */ /* 0x000fe20000020000 */
[----:B------:R-:W0:Y:S01]  /*03e0*/  @P3 LDC R9, c[0x0][0x10] ;  /* 0x00000400ff093b82 */ /* 0x000e220000000800 */
[----:B--2---:R-:W-:Y:S01]  /*03f0*/  @P3 IMAD.MOV.U32 R6, RZ, RZ, R4 ;  /* 0x000000ffff063224 */ /* 0x004fe200078e0004 */
[----:B------:R-:W-:Y:S01]  /*0400*/  @P3 LOP3.LUT R17, R17, 0x8, RZ, 0xfc, !PT ;  /* 0x0000000811113812 */ /* 0x000fe200078efcff */
[----:B------:R-:W-:Y:S01]  /*0410*/  @!UP0 UMOV UR6, 0x400 ;  /* 0x0000040000068882 */ /* 0x000fe20000000000 */
[----:B------:R-:W-:-:S04]  /*0420*/  @!UP0 UIADD3 UR4, -UR4, 0x100000, URZ ;  /* 0x0010000004048890 */ /* 0x000fc8000fffe13f */
[----:B------:R-:W-:Y:S02]  /*0430*/  @!UP0 USHF.L.U32 UR5, UR4, 0xb, URZ ;  /* 0x0000000b04058899 */ /* 0x000fe4000800063f */
[----:B------:R-:W-:Y:S01]  /*0440*/  @!UP0 USHF.L.U32 UR4, UR4, 0x1, URZ ;  /* 0x0000000104048899 */ /* 0x000fe2000800063f */
[----:B------:R-:W-:Y:S01]  /*0450*/  @P3 IMAD.MOV.U32 R7, RZ, RZ, RZ ;  /* 0x000000ffff073224 */ /* 0x000fe200078e00ff */
[----:B------:R-:W1:Y:S08]  /*0460*/  @!UP0 S2UR UR7, SR_CgaCtaId ;  /* 0x00000000000789c3 */ /* 0x000e700000008800 */
[----:B------:R-:W2:Y:S01]  /*0470*/  @!P3 LDC R11, c[0x0][0xc] ;  /* 0x00000300ff0bbb82 */ /* 0x000ea20000000800 */
[----:B0-----:R-:W-:-:S04]  /*0480*/  @P3 IMAD.WIDE.U32 R8, R2, R9, R6 ;  /* 0x0000000902083225 */ /* 0x001fc800078e0006 */
[----:B------:R-:W-:Y:S01]  /*0490*/  @P3 IMAD.MOV.U32 R12, RZ, RZ, R8 ;  /* 0x000000ffff0c3224 */ /* 0x000fe200078e0008 */
[----:B-1----:R-:W-:Y:S01]  /*04a0*/  @!UP0 ULEA UR6, UR7, UR6, 0x18 ;  /* 0x0000000607068291 */ /* 0x002fe2000f8ec03f */
[----:B------:R-:W-:Y:S01]  /*04b0*/  VOTEU.ALL UP0, P0 ;  /* 0x00000000003f7886 */ /* 0x000fe20000000000 */
[----:B------:R-:W-:-:S04]  /*04c0*/  ISETP.NE.AND P0, PT, R0, 0x3, PT ;  /* 0x000000030000780c */ /* 0x000fc80003f05270 */
[----:B------:R-:W-:Y:S01]  /*04d0*/  ISETP.EQ.OR P0, PT, R0, RZ, !P0 ;  /* 0x000000ff0000720c */ /* 0x000fe20004702670 */
[----:B--2---:R-:W-:-:S03]  /*04e0*/  @!P3 IMAD.WIDE.U32 R6, R11, R4, R2 ;  /* 0x000000040b06b225 */ /* 0x004fc600078e0002 */
[----:B------:R-:W-:Y:S01]  /*04f0*/  ISETP.EQ.AND P0, PT, R5, RZ, P0 ;  /* 0x000000ff0500720c */ /* 0x000fe20000702270 */
[----:B------:R-:W-:Y:S01]  /*0500*/  @P3 IMAD.MOV.U32 R5, RZ, RZ, RZ ;  /* 0x000000ffff053224 */ /* 0x000fe200078e00ff */
[----:B------:R-:W0:Y:S02]  /*0510*/  FENCE.VIEW.ASYNC.S ;  /* 0x00000000000073c6 */ /* 0x000e240000000000 */
[----:B0-----:R0:W3:Y:S01]  /*0520*/  @!UP0 SYNCS.EXCH.64 URZ, [UR6+0x30], UR4 ;  /* 0x00003004063f85b2 */ /* 0x0010e20008000100 */
[----:B------:R-:W-:Y:S02]  /*0530*/  @!P3 IMAD.MOV.U32 R12, RZ, RZ, R6 ;  /* 0x000000ffff0cb224 */ /* 0x000fe400078e0006 */
[----:B------:R-:W-:Y:S01]  /*0540*/  @P3 IMAD.IADD R16, R9, 0x1, R5 ;  /* 0x0000000109103824 */ /* 0x000fe200078e0205 */
[----:B------:R-:W-:Y:S01]  /*0550*/  SEL R5, RZ, 0x1, !P0 ;  /* 0x00000001ff057807 */ /* 0x000fe20004000000 */
[----:B------:R-:W-:Y:S01]  /*0560*/  @!P3 IMAD.MOV.U32 R16, RZ, RZ, R7 ;  /* 0x000000ffff10b224 */ /* 0x000fe200078e0007 */
[----:B------:R0:W-:Y:S02]  /*0570*/  STL [R1+0x8c], R12 ;  /* 0x00008c0c01007387 */ /* 0x0001e40000100800 */
[----:B------:R-:W-:-:S02]  /*0580*/  SEL R5, R5, 0x2, P1 ;  /* 0x0000000205057807 */ /* 0x000fc40000800000 */
[----:B------:R0:W-:Y:S04]  /*0590*/  STL [R1+0x88], R16 ;  /* 0x0000881001007387 */ /* 0x0001e80000100800 */
[----:B------:R0:W-:Y:S01]  /*05a0*/  STL [R1+0x80], R5 ;  /* 0x0000800501007387 */ /* 0x0001e20000100800 */
[----:B------:R0:W3:Y:S01]  /*05b0*/  @!UP1 SYNCS.EXCH.64 URZ, [UR6+0x38], UR4 ;  /* 0x00003804063f95b2 */ /* 0x0000e20008000100 */
[----:B------:R-:W-:Y:S01]  /*05c0*/  NOP ;  /* 0x0000000000007918 */ /* 0x000fe20000000000 */
[----:B---34-:R-:W-:Y:S06]  /*05d0*/  BAR.SYNC.DEFER_BLOCKING 0x0 ;  /* 0x0000000000007b1d */ /* 0x018fec0000010000 */
[----:B------:R-:W-:Y:S05]  /*05e0*/  @!P2 BRA `(.L_x_3) ;  /* 0x0000019000eca947 */ /* 0x000fea0003800000 */
[----:B------:R-:W-:-:S13]  /*05f0*/  ISETP.GT.U32.AND P0, PT, R10, 0x1, PT ;  /* 0x000000010a00780c */ /* 0x000fda0003f04070 */
[----:B0-----:R-:W-:Y:S05]  /*0600*/  @P0 EXIT ;  /* 0x000000000000094d */ /* 0x001fea0003800000 */
[----:B------:R-:W-:Y:S01]  /*0610*/  IMAD.MOV.U32 R5, RZ, RZ, -0x1 ;  /* 0xffffffffff057424 */ /* 0x000fe200078e00ff */
[----:B------:R-:W-:Y:S01]  /*0620*/  ULDC.64 UR4, c[0x0][0x650] ;  /* 0x0001940000047ab9 */ /* 0x000fe20000000a00 */
[----:B------:R-:W-:Y:S01]  /*0630*/  PRMT R0, RZ, 0x7610, R0 ;  /* 0x00007610ff007816 */ /* 0x000fe20000000000 */
[----:B------:R-:W-:Y:S01]  /*0640*/  IMAD.MOV.U32 R22, RZ, RZ, -0x1 ;  /* 0xffffffffff167424 */ /* 0x000fe200078e00ff */
[----:B------:R-:W-:Y:S01]  /*0650*/  ISETP.GE.U32.AND P0, PT, R12, UR4, PT ;  /* 0x000000040c007c0c */ /* 0x000fe2000bf06070 */
[----:B------:R0:W-:Y:S01]  /*0660*/  STL [R1+0x84], R5 ;  /* 0x0000840501007387 */ /* 0x0001e20000100800 */
[----:B------:R-:W-:Y:S02]  /*0670*/  MOV R18, 0xffffffff ;  /* 0xffffffff00127802 */ /* 0x000fe40000000f00 */
[----:B------:R-:W-:-:S13]  /*0680*/  ISETP.GE.U32.AND.EX P0, PT, R16, UR5, PT, P0 ;  /* 0x0000000510007c0c */ /* 0x000fda000bf06100 */
[----:B0-----:R-:W-:Y:S05]  /*0690*/  @P0 BRA `(.L_x_4) ;  /* 0x0000000400640947 */ /* 0x001fea0003800000 */
[----:B------:R-:W0:Y:S01]  /*06a0*/  LDC.64 R14, c[0x0][0x628] ;  /* 0x00018a00ff0e7b82 */ /* 0x000e220000000a00 */
[----:B------:R-:W-:Y:S02]  /*06b0*/  IMAD.MOV.U32 R6, RZ, RZ, R12 ;  /* 0x000000ffff067224 */ /* 0x000fe400078e000c */
[----:B------:R-:W-:-:S05]  /*06c0*/  IMAD.MOV.U32 R7, RZ, RZ, R16 ;  /* 0x000000ffff077224 */ /* 0x000fca00078e0010 */
[----:B------:R-:W1:Y:S08]  /*06d0*/  LDC R0, c[0x0][0x630] ;  /* 0x00018c00ff007b82 */ /* 0x000e700000000800 */
[----:B------:R-:W2:Y:S01]  /*06e0*/  LDC.64 R18, c[0x0][0x620] ;  /* 0x00018800ff127b82 */ /* 0x000ea20000000a00 */
[----:B0-----:R-:W-:-:S04]  /*06f0*/  ISETP.NE.U32.AND P0, PT, R14, RZ, PT ;  /* 0x000000ff0e00720c */ /* 0x001fc80003f05070 */
[----:B------:R-:W-:-:S13]  /*0700*/  ISETP.NE.AND.EX P0, PT, R15, RZ, PT, P0 ;  /* 0x000000ff0f00720c */ /* 0x000fda0003f05300 */
[----:B-12---:R-:W-:Y:S05]  /*0710*/  @!P0 BRA `(.L_x_5) ;  /* 0x0000000000288947 */ /* 0x006fea0003800000 */
[----:B------:R-:W0:Y:S02]  /*0720*/  LDC R5, c[0x0][0x634] ;  /* 0x00018d00ff057b82 */ /* 0x000e240000000800 */
[----:B0-----:R-:W-:-:S05]  /*0730*/  IADD3 R5, P0, R12, R5, RZ ;  /* 0x000000050c057210 */ /* 0x001fca0007f1e0ff */
[----:B------:R-:W-:-:S04]  /*0740*/  IMAD.X R13, RZ, RZ, R16, P0 ;  /* 0x000000ffff0d7224 */ /* 0x000fc800000e0610 */
[----:B------:R-:W-:-:S04]  /*0750*/  IMAD.WIDE.U32 R6, R13, R14, RZ ;  /* 0x0000000e0d067225 */ /* 0x000fc800078e00ff */
[----:B------:R-:W-:-:S04]  /*0760*/  IMAD.WIDE.U32 R8, P0, R5, R15, R6 ;  /* 0x0000000f05087225 */ /* 0x000fc80007800006 */
[----:B------:R-:W-:Y:S01]  /*0770*/  IMAD.WIDE.U32 R6, R5, R14, RZ ;  /* 0x0000000e05067225 */ /* 0x000fe200078e00ff */
[----:B------:R-:W-:-:S03]  /*0780*/  IADD3.X R11, RZ, RZ, RZ, P0, !PT ;  /* 0x000000ffff0b7210 */ /* 0x000fc600007fe4ff */
[----:B------:R-:W-:Y:S01]  /*0790*/  IMAD.MOV.U32 R10, RZ, RZ, R9 ;  /* 0x000000ffff0a7224 */ /* 0x000fe200078e0009 */
[----:B------:R-:W-:-:S05]  /*07a0*/  IADD3 RZ, P0, R7, R8, RZ ;  /* 0x0000000807ff7210 */ /* 0x000fca0007f1e0ff */
[----:B------:R-:W-:-:S08]  /*07b0*/  IMAD.WIDE.U32.X R6, R13, R15, R10, P0 ;  /* 0x0000000f0d067225 */ /* 0x000fd000000e040a */
.L_x_5:
[-CC-:B------:R-:W-:Y:S01]  /*07c0*/  SHF.R.U64 R24, R6, R0.reuse, R7.reuse ;  /* 0x0000000006187219 */ /* 0x180fe20000001207 */
[----:B------:R-:W0:Y:S01]  /*07d0*/  LDC.64 R20, c[0x0][0x640] ;  /* 0x00019000ff147b82 */ /* 0x000e220000000a00 */
[----:B------:R-:W-:Y:S01]  /*07e0*/  SHF.R.U32.HI R3, RZ, R0, R7 ;  /* 0x00000000ff037219 */ /* 0x000fe20000011607 */
[----:B------:R-:W-:Y:S01]  /*07f0*/  ULDC UR4, c[0x0][0x150] ;  /* 0x0000540000047ab9 */ /* 0x000fe20000000800 */
[----:B------:R-:W-:Y:S01]  /*0800*/  IADD3 R5, P0, RZ, -R24, RZ ;  /* 0x80000018ff057210 */ /* 0x000fe20007f1e0ff */
[----:B------:R-:W-:Y:S01]  /*0810*/  IMAD.MOV.U32 R6, RZ, RZ, R12 ;  /* 0x000000ffff067224 */ /* 0x000fe200078e000c */
[----:B------:R-:W-:Y:S01]  /*0820*/  I2FP.F32.U32 R0, R2 ;  /* 0x0000000200007245 */ /* 0x000fe20000201000 */
[----:B------:R-:W-:Y:S02]  /*0830*/  IMAD.MOV.U32 R7, RZ, RZ, R16 ;  /* 0x000000ffff077224 */ /* 0x000fe400078e0010 */
[----:B------:R-:W1:Y:S01]  /*0840*/  LDC R10, c[0x0][0x618] ;  /* 0x00018600ff0a7b82 */ /* 0x000e620000000800 */
[----:B------:R-:W-:-:S02]  /*0850*/  IMAD.X R9, RZ, RZ, ~R3, P0 ;  /* 0x000000ffff097224 */ /* 0x000fc400000e0e03 */
[----:B------:R-:W-:Y:S01]  /*0860*/  FMUL R0, R0, UR4 ;  /* 0x0000000400007c20 */ /* 0x000fe20008400000 */
[----:B------:R-:W-:Y:S01]  /*0870*/  IMAD.WIDE.U32 R6, R5, R18, R6 ;  /* 0x0000001205067225 */ /* 0x000fe200078e0006 */
[----:B------:R-:W-:-:S03]  /*0880*/  ULDC UR4, c[0x0][0x154] ;  /* 0x0000550000047ab9 */ /* 0x000fc60000000800 */
[----:B------:R-:W-:Y:S01]  /*0890*/  IMAD R8, R9, R18, RZ ;  /* 0x0000001209087224 */ /* 0x000fe200078e02ff */
[----:B------:R-:W2:Y:S01]  /*08a0*/  LDC R3, c[0x0][0x144] ;  /* 0x00005100ff037b82 */ /* 0x000ea20000000800 */
[----:B------:R-:W3:Y:S01]  /*08b0*/  F2I.U32.TRUNC.NTZ R0, R0 ;  /* 0x0000000000007305 */ /* 0x000ee2000020f000 */
[----:B------:R-:W-:Y:S02]  /*08c0*/  IMAD.MOV.U32 R9, RZ, RZ, -0x1 ;  /* 0xffffffffff097424 */ /* 0x000fe400078e00ff */
[----:B------:R-:W-:-:S04]  /*08d0*/  IMAD R5, R5, R19, R8 ;  /* 0x0000001305057224 */ /* 0x000fc800078e0208 */
[----:B------:R-:W4:Y:S01]  /*08e0*/  LDC R14, c[0x0][0x608] ;  /* 0x00018200ff0e7b82 */ /* 0x000f220000000800 */
[----:B------:R-:W-:Y:S01]  /*08f0*/  IMAD.IADD R7, R7, 0x1, R5 ;  /* 0x0000000107077824 */ /* 0x000fe200078e0205 */
[----:B0-----:R-:W-:Y:S02]  /*0900*/  ISETP.NE.U32.AND P0, PT, R20, RZ, PT ;  /* 0x000000ff1400720c */ /* 0x001fe40003f05070 */
[----:B------:R-:W-:Y:S02]  /*0910*/  I2FP.F32.U32 R5, R4 ;  /* 0x0000000400057245 */ /* 0x000fe40000201000 */
[----:B------:R-:W-:Y:S02]  /*0920*/  ISETP.NE.AND.EX P0, PT, R21, RZ, PT, P0 ;  /* 0x000000ff1500720c */ /* 0x000fe40003f05300 */
[----:B------:R-:W0:Y:S01]  /*0930*/  LDC R8, c[0x0][0x658] ;  /* 0x00019600ff087b82 */ /* 0x000e220000000800 */
[----:B-1----:R-:W-:Y:S02]  /*0940*/  SHF.R.U64 R12, R6, R10, R7 ;  /* 0x0000000a060c7219 */ /* 0x002fe40000001207 */
[----:B---3--:R-:W-:-:S02]  /*0950*/  IADD3 R6, -R0, RZ, RZ ;  /* 0x000000ff00067210 */ /* 0x008fc40007ffe1ff */
[----:B------:R-:W-:-:S03]  /*0960*/  SHF.R.U32.HI R7, RZ, R10, R7 ;  /* 0x0000000aff077219 */ /* 0x000fc60000011607 */
[----:B------:R-:W1:Y:S01]  /*0970*/  LDC R13, c[0x0][0x148] ;  /* 0x00005200ff0d7b82 */ /* 0x000e620000000800 */
[----:B--2---:R-:W-:Y:S02]  /*0980*/  IMAD R0, R3, R6, R2 ;  /* 0x0000000603007224 */ /* 0x004fe400078e0202 */
[----:B------:R-:W-:-:S04]  /*0990*/  FMUL R3, R5, UR4 ;  /* 0x0000000405037c20 */ /* 0x000fc80008400000 */
[----:B------:R2:W3:Y:S01]  /*09a0*/  F2I.U32.TRUNC.NTZ R11, R3 ;  /* 0x00000003000b7305 */ /* 0x0004e2000020f000 */
[----:B------:R-:W1:Y:S01]  /*09b0*/  LDC R19, c[0x0][0x600] ;  /* 0x00018000ff137b82 */ /* 0x000e620000000800 */
[-CC-:B----4-:R-:W-:Y:S02]  /*09c0*/  SHF.R.U64 R25, R12, R14.reuse, R7.reuse ;  /* 0x0000000e0c197219 */ /* 0x190fe40000001207 */
[----:B------:R-:W-:Y:S01]  /*09d0*/  SHF.R.U32.HI R5, RZ, R14, R7 ;  /* 0x0000000eff057219 */ /* 0x000fe20000011607 */
[----:B------:R-:W-:-:S04]  /*09e0*/  IMAD.MOV.U32 R7, RZ, RZ, 0x1 ;  /* 0x00000001ff077424 */ /* 0x000fc800078e00ff */
[----:B------:R-:W4:Y:S01]  /*09f0*/  LDC R16, c[0x0][0x648] ;  /* 0x00019200ff107b82 */ /* 0x000f220000000800 */
[-C--:B0-----:R-:W-:Y:S02]  /*0a00*/  SHF.L.U32 R2, R9, R8.reuse, RZ ;  /* 0x0000000809027219 */ /* 0x081fe400000006ff */
[-CC-:B------:R-:W-:Y:S02]  /*0a10*/  SHF.R.U64 R14, R25, R8.reuse, R5.reuse ;  /* 0x00000008190e7219 */ /* 0x180fe40000001205 */
[----:B------:R-:W-:Y:S02]  /*0a20*/  SHF.R.U32.HI R15, RZ, R8, R5 ;  /* 0x00000008ff0f7219 */ /* 0x000fe40000011605 */
[----:B------:R-:W-:Y:S01]  /*0a30*/  LOP3.LUT R10, RZ, R2, RZ, 0x33, !PT ;  /* 0x00000002ff0a7212 */ /* 0x000fe200078e33ff */
[----:B------:R-:W0:Y:S01]  /*0a40*/  LDC R23, c[0x0][0x638] ;  /* 0x00018e00ff177b82 */ /* 0x000e220000000800 */
[----:B------:R-:W-:Y:S01]  /*0a50*/  SHF.L.U32 R5, R7, R8, RZ ;  /* 0x0000000807057219 */ /* 0x000fe200000006ff */
[----:B------:R-:W-:-:S02]  /*0a60*/  IMAD.MOV.U32 R2, RZ, RZ, R14 ;  /* 0x000000ffff027224 */ /* 0x000fc400078e000e */
[----:B--2---:R-:W-:-:S04]  /*0a70*/  IMAD.MOV.U32 R3, RZ, RZ, R15 ;  /* 0x000000ffff037224 */ /* 0x004fc800078e000f */
[----:B------:R-:W2:Y:S01]  /*0a80*/  LDC R18, c[0x0][0x610] ;  /* 0x00018400ff127b82 */ /* 0x000ea20000000800 */
[----:B---3--:R-:W-:Y:S05]  /*0a90*/  @!P0 BRA `(.L_x_6) ;  /* 0x0000000000288947 */ /* 0x008fea0003800000 */
[----:B------:R-:W3:Y:S02]  /*0aa0*/  LDC R9, c[0x0][0x64c] ;  /* 0x00019300ff097b82 */ /* 0x000ee40000000800 */
[----:B---3--:R-:W-:-:S05]  /*0ab0*/  IADD3 R9, P0, R14, R9, RZ ;  /* 0x000000090e097210 */ /* 0x008fca0007f1e0ff */
        /* <DEDUP_REMOVED lines=8> */
.L_x_6:
[----:B------:R3:W-:Y:S01]  /*0b40*/  STL [R1+0x84], R24 ;  /* 0x0000841801007387 */ /* 0x0007e20000100800 */
[----:B----4-:R-:W-:Y:S01]  /*0b50*/  SHF.R.U64 R2, R2, R16, R3 ;  /* 0x0000001002027219 */ /* 0x010fe20000001203 */
[----:B-1----:R-:W-:Y:S01]  /*0b60*/  VIADD R3, R19, 0xffffffff ;  /* 0xffffffff13037836 */ /* 0x002fe20000000000 */
[----:B------:R-:W-:Y:S01]  /*0b70*/  LOP3.LUT R10, R25, R10, RZ, 0xc0, !PT ;  /* 0x0000000a190a7212 */ /* 0x000fe200078ec0ff */
[----:B------:R-:W-:Y:S02]  /*0b80*/  IMAD.MOV R11, RZ, RZ, -R11 ;  /* 0x000000ffff0b7224 */ /* 0x000fe400078e0a0b */
[----:B------:R-:W-:Y:S01]  /*0b90*/  IMAD.MOV R6, RZ, RZ, -R2 ;  /* 0x000000ffff067224 */ /* 0x000fe200078e0a02 */
[----:B------:R-:W-:Y:S01]  /*0ba0*/  LOP3.LUT R3, R12, R3, RZ, 0xc0, !PT ;  /* 0x000000030c037212 */ /* 0x000fe200078ec0ff */
[----:B------:R-:W-:Y:S02]  /*0bb0*/  IMAD R5, R5, R2, R10 ;  /* 0x0000000205057224 */ /* 0x000fe400078e020a */
[----:B------:R-:W-:-:S02]  /*0bc0*/  @P3 IMAD R0, R13, R11, R4 ;  /* 0x0000000b0d003224 */ /* 0x000fc400078e0204 */
[----:B0-----:R-:W-:Y:S02]  /*0bd0*/  IMAD R2, R6, R23, R14 ;  /* 0x0000001706027224 */ /* 0x001fe400078e020e */
[----:B--2---:R-:W-:Y:S02]  /*0be0*/  IMAD R18, R5, R18, R0 ;  /* 0x0000001205127224 */ /* 0x004fe400078e0200 */
[----:B------:R-:W-:Y:S02]  /*0bf0*/  IMAD R3, R2, R19, R3 ;  /* 0x0000001302037224 */ /* 0x000fe400078e0203 */
[----:B------:R-:W-:-:S03]  /*0c00*/  IMAD.MOV.U32 R0, RZ, RZ, 0x1 ;  /* 0x00000001ff007424 */ /* 0x000fc600078e00ff */
[----:B------:R-:W-:Y:S02]  /*0c10*/  SEL R22, R3, R18, !P3 ;  /* 0x0000001203167207 */ /* 0x000fe40005800000 */
[----:B---3--:R-:W-:-:S07]  /*0c20*/  SEL R18, R18, R3, !P3 ;  /* 0x0000000312127207 */ /* 0x008fce0005800000 */
.L_x_4:
[----:B------:R-:W-:-:S08]  /*0c30*/  NOP ;  /* 0x0000000000007918 */ /* 0x000fd00000000000 */
[----:B------:R-:W0:Y:S02]  /*0c40*/  USETMAXREG.TRY_ALLOC.CTAPOOL UP0, 0xe8 ;  /* 0x000000e8000079c8 */ /* 0x000e240008000600 */
[----:B0-----:R-:W-:-:S13]  /*0c50*/  PLOP3.LUT P0, PT, PT, PT, UP0, 0x80, 0x0 ;  /* 0x000000000000781c */ /* 0x001fda0003f0f008 */
[----:B------:R-:W-:Y:S05]  /*0c60*/  @!P0 BRA `(.L_x_4) ;  /* 0xfffffffc00f08947 */ /* 0x000fea000383ffff */
[----:B------:R-:W-:Y:S01]  /*0c70*/  ULDC.64 UR4, c[0x0][0x598] ;  /* 0x0001660000047ab9 */ /* 0x000fe20000000a00 */
[----:B------:R-:W-:Y:S01]  /*0c80*/  ULDC.64 UR48, c[0x0][0x208] ;  /* 0x0000820000307ab9 */ /* 0x000fe20000000a00 */
[----:B------:R-:W-:-:S04]  /*0c90*/  ISETP.NE.U32.AND P0, PT, RZ, UR4, PT ;  /* 0x00000004ff007c0c */ /* 0x000fc8000bf05070 */
[----:B------:R-:W-:-:S13]  /*0ca0*/  ISETP.NE.AND.EX P0, PT, RZ, UR5, PT, P0 ;  /* 0x00000005ff007c0c */ /* 0x000fda000bf05300 */
[----:B------:R-:W-:Y:S05]  /*0cb0*/  @!P0 BRA `(.L_x_7) ;  /* 0x00000000001c8947 */ /* 0x000fea0003800000 */
[----:B------:R-:W0:Y:S02]  /*0cc0*/  LDC.64 R2, c[0x0][0x598] ;  /* 0x00016600ff027b82 */ /* 0x000e240000000a00 */
[----:B0-----:R-:W2:Y:S02]  /*0cd0*/  LDG.E.64 R2, desc[UR48][R2.64] ;  /* 0x0000003002027981 */ /* 0x001ea4000c1e1b00 */
[----:B--2---:R-:W-:-:S04]  /*0ce0*/  ISETP.NE.U32.AND P0, PT, R2, RZ, PT ;  /* 0x000000ff0200720c */ /* 0x004fc80003f05070 */
[----:B------:R-:W-:-:S13]  /*0cf0*/  ISETP.NE.AND.EX P0, PT, R3, RZ, PT, P0 ;  /* 0x000000ff0300720c */ /* 0x000fda0003f05300 */
[----:B------:R-:W-:Y:S05]  /*0d00*/  @!P0 BRA `(.L_x_7) ;  /* 0x0000000000088947 */ /* 0x000fea0003800000 */
[----:B------:R0:W5:Y:S01]  /*0d10*/  LD.E R2, desc[UR48][R2.64] ;  /* 0x0000003002027980 */ /* 0x000162000c101900 */
[----:B------:R-:W-:Y:S05]  /*0d20*/  BRA `(.L_x_8) ;  /* 0x0000000000247947 */ /* 0x000fea0003800000 */
.L_x_7:
[----:B------:R-:W-:Y:S02]  /*0d30*/  ULDC.64 UR4, c[0x0][0x588] ;  /* 0x0001620000047ab9 */ /* 0x000fe40000000a00 */
[----:B------:R-:W-:-:S04]  /*0d40*/  ISETP.NE.U32.AND P0, PT, RZ, UR4, PT ;  /* 0x00000004ff007c0c */ /* 0x000fc8000bf05070 */
[----:B------:R-:W-:-:S13]  /*0d50*/  ISETP.NE.AND.EX P0, PT, RZ, UR5, PT, P0 ;  /* 0x00000005ff007c0c */ /* 0x000fda000bf05300 */
[----:B------:R-:W-:Y:S05]  /*0d60*/  @!P0 BRA `(.L_x_9) ;  /* 0x00000000000c8947 */ /* 0x000fea0003800000 */
[----:B------:R-:W0:Y:S02]  /*0d70*/  LDC.64 R2, c[0x0][0x588] ;  /* 0x00016200ff027b82 */ /* 0x000e240000000a00 */
[----:B0-----:R1:W5:Y:S01]  /*0d80*/  LDG.E R2, desc[UR48][R2.64] ;  /* 0x0000003002027981 */ /* 0x001362000c1e1900 */
[----:B------:R-:W-:Y:S05]  /*0d90*/  BRA `(.L_x_8) ;  /* 0x0000000000087947 */ /* 0x000fea0003800000 */
.L_x_9:
[----:B------:R-:W-:Y:S02]  /*0da0*/  ULDC UR4, c[0x0][0x580] ;  /* 0x0001600000047ab9 */ /* 0x000fe40000000800 */
[----:B------:R-:W-:-:S07]  /*0db0*/  MOV R2, UR4 ;  /* 0x0000000400027c02 */ /* 0x000fce0008000f00 */
.L_x_8:
[----:B------:R-:W-:Y:S02]  /*0dc0*/  ULDC.64 UR4, c[0x0][0x5a0] ;  /* 0x0001680000047ab9 */ /* 0x000fe40000000a00 */
[----:B------:R-:W-:-:S04]  /*0dd0*/  ISETP.NE.U32.AND P0, PT, RZ, UR4, PT ;  /* 0x00000004ff007c0c */ /* 0x000fc8000bf05070 */
[----:B------:R-:W-:-:S13]  /*0de0*/  ISETP.NE.AND.EX P0, PT, RZ, UR5, PT, P0 ;  /* 0x00000005ff007c0c */ /* 0x000fda000bf05300 */
[----:B------:R-:W-:Y:S05]  /*0df0*/  @!P0 BRA `(.L_x_10) ;  /* 0x00000000001c8947 */ /* 0x000fea0003800000 */
[----:B------:R-:W2:Y:S02]  /*0e00*/  LDC.64 R4, c[0x0][0x5a0] ;  /* 0x00016800ff047b82 */ /* 0x000ea40000000a00 */
[----:B--2---:R-:W2:Y:S02]  /*0e10*/  LDG.E.64 R4, desc[UR48][R4.64] ;  /* 0x0000003004047981 */ /* 0x004ea4000c1e1b00 */
[----:B--2---:R-:W-:-:S04]  /*0e20*/  ISETP.NE.U32.AND P0, PT, R4, RZ, PT ;  /* 0x000000ff0400720c */ /* 0x004fc80003f05070 */
[----:B------:R-:W-:-:S13]  /*0e30*/  ISETP.NE.AND.EX P0, PT, R5, RZ, PT, P0 ;  /* 0x000000ff0500720c */ /* 0x000fda0003f05300 */
[----:B------:R-:W-:Y:S05]  /*0e40*/  @!P0 BRA `(.L_x_10) ;  /* 0x0000000000088947 */ /* 0x000fea0003800000 */
[----:B------:R2:W5:Y:S01]  /*0e50*/  LD.E R16, desc[UR48][R4.64] ;  /* 0x0000003004107980 */ /* 0x000562000c101900 */
[----:B------:R-:W-:Y:S05]  /*0e60*/  BRA `(.L_x_11) ;  /* 0x0000000000247947 */ /* 0x000fea0003800000 */
.L_x_10:
[----:B------:R-:W-:Y:S02]  /*0e70*/  ULDC.64 UR4, c[0x0][0x590] ;  /* 0x0001640000047ab9 */ /* 0x000fe40000000a00 */
[----:B------:R-:W-:-:S04]  /*0e80*/  ISETP.NE.U32.AND P0, PT, RZ, UR4, PT ;  /* 0x00000004ff007c0c */ /* 0x000fc8000bf05070 */
[----:B------:R-:W-:-:S13]  /*0e90*/  ISETP.NE.AND.EX P0, PT, RZ, UR5, PT, P0 ;  /* 0x00000005ff007c0c */ /* 0x000fda000bf05300 */
[----:B------:R-:W-:Y:S05]  /*0ea0*/  @!P0 BRA `(.L_x_12) ;  /* 0x00000000000c8947 */ /* 0x000fea0003800000 */
[----:B------:R-:W2:Y:S02]  /*0eb0*/  LDC.64 R4, c[0x0][0x590] ;  /* 0x00016400ff047b82 */ /* 0x000ea40000000a00 */
[----:B--2---:R3:W5:Y:S01]  /*0ec0*/  LDG.E R16, desc[UR48][R4.64] ;  /* 0x0000003004107981 */ /* 0x004762000c1e1900 */
[----:B------:R-:W-:Y:S05]  /*0ed0*/  BRA `(.L_x_11) ;  /* 0x0000000000087947 */ /* 0x000fea0003800000 */
.L_x_12:
[----:B------:R-:W-:Y:S02]  /*0ee0*/  ULDC UR4, c[0x0][0x584] ;  /* 0x0001610000047ab9 */ /* 0x000fe40000000800 */
[----:B------:R-:W-:-:S07]  /*0ef0*/  IMAD.U32 R16, RZ, RZ, UR4 ;  /* 0x00000004ff107e24 */ /* 0x000fce000f8e00ff */
.L_x_11:
[----:B------:R-:W-:-:S13]  /*0f00*/  LOP3.LUT P0, RZ, R0, 0xff, RZ, 0xc0, !PT ;  /* 0x000000ff00ff7812 */ /* 0x000fda000780c0ff */
[----:B------:R-:W-:Y:S05]  /*0f10*/  @!P0 EXIT ;  /* 0x000000000000894d */ /* 0x000fea0003800000 */
[----:B------:R-:W-:Y:S01]  /*0f20*/  ULDC UR4, c[0x0][0x28c] ;  /* 0x0000a30000047ab9 */ /* 0x000fe20000000800 */
[----:B------:R-:W-:Y:S01]  /*0f30*/  UMOV UR36, URZ ;  /* 0x0000003f00247c82 */ /* 0x000fe20008000000 */
[----:B------:R-:W-:Y:S01]  /*0f40*/  UIADD3 UR4, UR4, 0x7f, URZ ;  /* 0x0000007f04047890 */ /* 0x000fe2000fffe03f */
[----:B------:R-:W-:-:S03]  /*0f50*/  UMOV UR37, URZ ;  /* 0x0000003f00257c82 */ /* 0x000fc60008000000 */
[----:B------:R-:W-:-:S04]  /*0f60*/  USHF.R.S32.HI UR5, URZ, 0x1f, UR4 ;  /* 0x0000001f3f057899 */ /* 0x000fc80008011404 */
[----:B------:R-:W-:-:S04]  /*0f70*/  ULEA.HI UR5, UR5, UR4, URZ, 0x7 ;  /* 0x0000000405057291 */ /* 0x000fc8000f8f383f */
[----:B------:R-:W-:-:S12]  /*0f80*/  USHF.R.S32.HI UR38, URZ, 0x7, UR5 ;  /* 0x000000073f267899 */ /* 0x000fd80008011405 */
.L_x_476:
[----:B----4-:R-:W4:Y:S01]  /*0f90*/  S2R R0, SR_TID.X ;  /* 0x0000000000007919 */ /* 0x010f220000002100 */
[----:B0-----:R-:W0:Y:S01]  /*0fa0*/  S2UR UR6, SR_CgaCtaId ;  /* 0x00000000000679c3 */ /* 0x001e220000008800 */
[----:B------:R-:W-:Y:S02]  /*0fb0*/  UMOV UR39, 0x400 ;  /* 0x0000040000277882 */ /* 0x000fe40000000000 */
[----:B0-----:R-:W-:Y:S01]  /*0fc0*/  ULEA UR39, UR6, UR39, 0x18 ;  /* 0x0000002706277291 */ /* 0x001fe2000f8ec03f */
[----:B----4-:R-:W-:-:S04]  /*0fd0*/  LOP3.LUT R0, R0, 0x80, RZ, 0xc0, !PT ;  /* 0x0000008000007812 */ /* 0x010fc800078ec0ff */
[----:B------:R-:W-:-:S06]  /*0fe0*/  SHF.R.U32.HI R0, RZ, 0x7, R0 ;  /* 0x00000007ff007819 */ /* 0x000fcc0000011600 */
[----:B------:R-:W0:Y:S02]  /*0ff0*/  SHFL.IDX PT, R0, R0, RZ, 0x1f ;  /* 0x00001fff00007589 */ /* 0x000e2400000e0000 */
[----:B0-----:R-:W-:-:S13]  /*1000*/  R2UR UR4, R0 ;  /* 0x00000000000472ca */ /* 0x001fda00000e0000 */
[----:B------:R-:W-:-:S04]  /*1010*/  ULEA.HI UR5, UR4, UR4, URZ, 0x1 ;  /* 0x0000000404057291 */ /* 0x000fc8000f8f083f */
[----:B------:R-:W-:-:S04]  /*1020*/  ULOP3.LUT UR5, UR5, 0x7fffe, URZ, 0xc0, !UPT ;  /* 0x0007fffe05057892 */ /* 0x000fc8000f8ec03f */
[----:B------:R-:W-:-:S03]  /*1030*/  UIADD3 UR5, UR4, -UR5, URZ ;  /* 0x8000000504057290 */ /* 0x000fc6000fffe03f */
[----:B------:R-:W-:Y:S01]  /*1040*/  ULDC UR4, c[0x0][0x28c] ;  /* 0x0000a30000047ab9 */ /* 0x000fe20000000800 */
[----:B------:R-:W-:Y:S01]  /*1050*/  ULEA UR5, UR5, UR39, 0xd ;  /* 0x0000002705057291 */ /* 0x000fe2000f8e683f */
[----:B------:R-:W-:-:S03]  /*1060*/  ISETP.LT.AND P0, PT, RZ, UR4, PT ;  /* 0x00000004ff007c0c */ /* 0x000fc6000bf01270 */
[----:B------:R-:W-:-:S04]  /*1070*/  UIADD3 UR5, UR5, 0x100, URZ ;  /* 0x0000010005057890 */ /* 0x000fc8000fffe03f */
[----:B------:R-:W-:-:S04]  /*1080*/  USHF.R.U32.HI UR5, URZ, 0x4, UR5 ;  /* 0x000000043f057899 */ /* 0x000fc80008011605 */
[----:B------:R-:W-:Y:S02]  /*1090*/  ULOP3.LUT UR40, UR5, 0x3fff, URZ, 0xc0, !UPT ;  /* 0x00003fff05287892 */ /* 0x000fe4000f8ec03f */
[----:B-123--:R-:W-:Y:S10]  /*10a0*/  @P0 BRA `(.L_x_13) ;  /* 0x0000000000400947 */ /* 0x00eff40003800000 */
[----:B------:R-:W-:Y:S01]  /*10b0*/  MOV R0, 0x0 ;  /* 0x0000000000007802 */ /* 0x000fe20000000f00 */
[----:B------:R-:W-:Y:S01]  /*10c0*/  ULDC.64 UR4, c[0x4][0x68] ;  /* 0x01001a0000047ab9 */ /* 0x000fe20000000a00 */
[----:B------:R-:W-:Y:S01]  /*10d0*/  ULDC.64 UR6, c[0x4][0x8] ;  /* 0x0100020000067ab9 */ /* 0x000fe20000000a00 */
[----:B--23--:R-:W-:Y:S01]  /*10e0*/  IMAD.U32 R4, RZ, RZ, UR4 ;  /* 0x00000004ff047e24 */ /* 0x00cfe2000f8e00ff */
[----:B------:R0:W2:Y:S01]  /*10f0*/  LDC.64 R14, c[0x4][R0] ;  /* 0x01000000000e7b82 */ /* 0x0000a20000000a00 */
[----:B------:R-:W-:Y:S01]  /*1100*/  IMAD.U32 R5, RZ, RZ, UR5 ;  /* 0x00000005ff057e24 */ /* 0x000fe2000f8e00ff */
[----:B------:R-:W-:Y:S01]  /*1110*/  ULDC.64 UR4, c[0x4][0x70] ;  /* 0x01001c0000047ab9 */ /* 0x000fe20000000a00 */
[----:B------:R-:W-:Y:S01]  /*1120*/  MOV R10, UR6 ;  /* 0x00000006000a7c02 */ /* 0x000fe20008000f00 */
[----:B------:R-:W-:Y:S02]  /*1130*/  IMAD.U32 R6, RZ, RZ, UR4 ;  /* 0x00000004ff067e24 */ /* 0x000fe4000f8e00ff */
[----:B------:R-:W-:-:S02]  /*1140*/  IMAD.U32 R7, RZ, RZ, UR5 ;  /* 0x00000005ff077e24 */ /* 0x000fc4000f8e00ff */
[----:B------:R-:W-:Y:S02]  /*1150*/  IMAD.U32 R11, RZ, RZ, UR7 ;  /* 0x00000007ff0b7e24 */ /* 0x000fe4000f8e00ff */
[----:B------:R-:W-:Y:S02]  /*1160*/  IMAD.MOV.U32 R8, RZ, RZ, 0x1e1 ;  /* 0x000001e1ff087424 */ /* 0x000fe400078e00ff */
[----:B------:R-:W-:Y:S02]  /*1170*/  IMAD.MOV.U32 R12, RZ, RZ, 0x1 ;  /* 0x00000001ff0c7424 */ /* 0x000fe400078e00ff */
[----:B0-----:R-:W-:-:S07]  /*1180*/  IMAD.MOV.U32 R13, RZ, RZ, RZ ;  /* 0x000000ffff0d7224 */ /* 0x001fce00078e00ff */
[----:B------:R-:W-:-:S07]  /*1190*/  LEPC R20, `(.L_x_13) ;  /* 0x000000001014794e */ /* 0x000fce0000000000 */
[----:B-12--5:R-:W-:Y:S05]  /*11a0*/  CALL.ABS.NOINC R14 ;  /* 0x000000000e007343 */ /* 0x026fea0003c00000 */
.L_x_13:
[----:B------:R-:W4:Y:S02]  /*11b0*/  LDL R19, [R1+0x80] ;  /* 0x0000800001137983 */ /* 0x000f240000100800 */
[----:B----4-:R-:W-:-:S04]  /*11c0*/  LOP3.LUT R0, R19, 0x1, RZ, 0xfc, !PT ;  /* 0x0000000113007812 */ /* 0x010fc800078efcff */
[----:B------:R-:W-:-:S13]  /*11d0*/  ISETP.NE.AND P0, PT, R0, 0x3, PT ;  /* 0x000000030000780c */ /* 0x000fda0003f05270 */
[----:B------:R-:W-:Y:S05]  /*11e0*/  @!P0 BRA `(.L_x_14) ;  /* 0x0000000000048947 */ /* 0x000fea0003800000 */
[----:B------:R-:W-:Y:S01]  /*11f0*/  BPT.TRAP 0x1 ;  /* 0x000000040000795c */ /* 0x000fe20000300000 */
.L_x_14:
[----:B-1----:R-:W-:Y:S01]  /*1200*/  IMAD.U32 R3, RZ, RZ, UR37 ;  /* 0x00000025ff037e24 */ /* 0x002fe2000f8e00ff */
[----:B------:R-:W-:-:S04]  /*1210*/  MOV R0, UR36 ;  /* 0x0000002400007c02 */ /* 0x000fc80008000f00 */
[----:B------:R-:W-:Y:S02]  /*1220*/  LEA R3, R3, UR39, 0x3 ;  /* 0x0000002703037c11 */ /* 0x000fe4000f8e18ff */
[----:B------:R-:W-:-:S04]  /*1230*/  SHF.L.U32 R0, R0, 0x1f, RZ ;  /* 0x0000001f00007819 */ /* 0x000fc800000006ff */
[----:B------:R0:W1:Y:S01]  /*1240*/  SYNCS.PHASECHK.TRANS64.TRYWAIT P1, [R3+URZ], R0 ;  /* 0x00000000030075a7 */ /* 0x000062000802017f */
[----:B------:R-:W-:Y:S05]  /*1250*/  @!P0 BRA `(.L_x_15) ;  /* 0x0000000000048947 */ /* 0x000fea0003800000 */
[----:B------:R-:W-:Y:S01]  /*1260*/  BPT.TRAP 0x1 ;  /* 0x000000040000795c */ /* 0x000fe20000300000 */
.L_x_15:
[----:B-1----:R-:W-:Y:S05]  /*1270*/  @P1 BRA `(.L_x_16) ;  /* 0x0000000000081947 */ /* 0x002fea0003800000 */
[----:B------:R-:W1:Y:S02]  /*1280*/  SYNCS.PHASECHK.TRANS64.TRYWAIT P1, [R3+URZ], R0 ;  /* 0x00000000030075a7 */ /* 0x000e64000802017f */
[----:B-1----:R-:W-:Y:S05]  /*1290*/  @!P1 BRA `(.L_x_17) ;  /* 0x0000019c00749947 */ /* 0x002fea0003800000 */
.L_x_16:
[----:B------:R-:W-:-:S04]  /*12a0*/  UISETP.LT.AND UP0, UPT, UR38, 0x1, UPT ;  /* 0x000000012600788c */ /* 0x000fc8000bf01270 */
[----:B------:R-:W-:-:S06]  /*12b0*/  USEL UR4, UR38, 0x1, UP0 ;  /* 0x0000000126047887 */ /* 0x000fcc0008000000 */
[----:B--23--:R-:W-:Y:S01]  /*12c0*/  IMAD.U32 R5, RZ, RZ, UR4 ;  /* 0x00000004ff057e24 */ /* 0x00cfe2000f8e00ff */
[----:B------:R-:W-:Y:S05]  /*12d0*/  WARPSYNC.ALL ;  /* 0x0000000000007948 */ /* 0x000fea0003800000 */
[----:B------:R-:W-:-:S04]  /*12e0*/  IADD3 R5, -R5, UR38, RZ ;  /* 0x0000002605057c10 */ /* 0x000fc8000fffe1ff */
[----:B------:R-:W-:Y:S01]  /*12f0*/  ISETP.GE.AND P1, PT, R5, 0x1, PT ;  /* 0x000000010500780c */ /* 0x000fe20003f26270 */
[----:B------:R-:W-:Y:S01]  /*1300*/  UIADD3 UR4, UR39, 0x18100, URZ ;  /* 0x0001810027047890 */ /* 0x000fe2000fffe03f */
[----:B------:R-:W-:Y:S01]  /*1310*/  WARPGROUP.ARRIVE ;  /* 0x00000000000079c5 */ /* 0x000fe20000000000 */
[----:B------:R-:W-:Y:S01]  /*1320*/  UMOV UR9, 0x40000040 ;  /* 0x4000004000097882 */ /* 0x000fe20000000000 */
[----:B------:R-:W-:Y:S01]  /*1330*/  UMOV UR11, 0x40000040 ;  /* 0x40000040000b7882 */ /* 0x000fe20000000000 */
[----:B------:R-:W-:Y:S02]  /*1340*/  USHF.R.U32.HI UR5, URZ, 0x4, UR4 ;  /* 0x000000043f057899 */ /* 0x000fe40008011604 */
[----:B------:R-:W-:Y:S02]  /*1350*/  ULOP3.LUT UR4, UR40, 0x10000, URZ, 0xfc, !UPT ;  /* 0x0001000028047892 */ /* 0x000fe4000f8efc3f */
[----:B------:R-:W-:Y:S02]  /*1360*/  ULOP3.LUT UR5, UR5, 0x3fff, URZ, 0xc0, !UPT ;  /* 0x00003fff05057892 */ /* 0x000fe4000f8ec03f */
[----:B------:R-:W-:-:S02]  /*1370*/  UIMAD UR7, UR37, 0xc00, UR4 ;  /* 0x00000c00250778a4 */ /* 0x000fc4000f8e0204 */
[----:B------:R-:W-:Y:S01]  /*1380*/  ULOP3.LUT UR5, UR5, 0x10000, URZ, 0xfc, !UPT ;  /* 0x0001000005057892 */ /* 0x000fe2000f8efc3f */
[----:B------:R-:W-:Y:S01]  /*1390*/  UMOV UR17, UR9 ;  /* 0x0000000900117c82 */ /* 0x000fe20008000000 */
[----:B------:R-:W-:Y:S02]  /*13a0*/  UMOV UR19, 0x40000040 ;  /* 0x4000004000137882 */ /* 0x000fe40000000000 */
[----:B------:R-:W-:Y:S01]  /*13b0*/  UIMAD UR6, UR37, 0xe00, UR5 ;  /* 0x00000e00250678a4 */ /* 0x000fe2000f8e0205 */
[----:B------:R-:W-:Y:S01]  /*13c0*/  UMOV UR8, UR7 ;  /* 0x0000000700087c82 */ /* 0x000fe20008000000 */
[----:B------:R-:W-:Y:S02]  /*13d0*/  UMOV UR21, UR9 ;  /* 0x0000000900157c82 */ /* 0x000fe40008000000 */
[----:B------:R-:W-:Y:S01]  /*13e0*/  UIADD3 UR18, UR6, 0x100, URZ ;  /* 0x0000010006127890 */ /* 0x000fe2000fffe03f */
[----:B------:R-:W-:Y:S02]  /*13f0*/  UMOV UR16, UR8 ;  /* 0x0000000800107c82 */ /* 0x000fe40008000000 */
[----:B------:R-:W-:Y:S01]  /*1400*/  UMOV UR10, UR6 ;  /* 0x00000006000a7c82 */ /* 0x000fe20008000000 */
[----:B------:R-:W-:Y:S01]  /*1410*/  UIADD3 UR22, UR6, 0x200, URZ ;  /* 0x0000020006167890 */ /* 0x000fe2000fffe03f */
[----:B------:R-:W-:Y:S01]  /*1420*/  HGMMA.64x32x16.F32.BF16 R24, gdesc[UR8], RZ, !UPT, gsb0 ;  /* 0x00600000081879f0 */ /* 0x000fe2000c0018ff */
[----:B------:R-:W-:Y:S01]  /*1430*/  UMOV UR20, UR8 ;  /* 0x0000000800147c82 */ /* 0x000fe20008000000 */
[----:B------:R-:W-:Y:S01]  /*1440*/  UMOV UR23, 0x40000040 ;  /* 0x4000004000177882 */ /* 0x000fe20000000000 */
[----:B------:R-:W-:Y:S01]  /*1450*/  UIADD3 UR14, UR6, 0x300, URZ ;  /* 0x00000300060e7890 */ /* 0x000fe2000fffe03f */
[----:B------:R-:W-:Y:S01]  /*1460*/  UMOV UR12, UR8 ;  /* 0x00000008000c7c82 */ /* 0x000fe20008000000 */
        /* <DEDUP_REMOVED lines=10> */
[----:B------:R-:W-:-:S02]  /*1510*/  UIADD3 UR27, UR7, 0x2, URZ ;  /* 0x00000002071b7890 */ /* 0x000fc4000fffe03f */
[----:B------:R-:W-:Y:S01]  /*1520*/  UIADD3 UR26, UR6, 0x600, URZ ;  /* 0x00000600061a7890 */ /* 0x000fe2000fffe03f */
[----:B------:R-:W-:Y:S01]  /*1530*/  UMOV UR24, UR8 ;  /* 0x0000000800187c82 */ /* 0x000fe20008000000 */
[----:B------:R-:W-:Y:S01]  /*1540*/  UMOV UR25, UR9 ;  /* 0x0000000900197c82 */ /* 0x000fe20008000000 */
[----:B------:R-:W-:Y:S02]  /*1550*/  UIADD3 UR40, UR7, 0x400, URZ ;  /* 0x0000040007287890 */ /* 0x000fe4000fffe03f */
[----:B------:R-:W-:Y:S01]  /*1560*/  UMOV UR8, UR27 ;  /* 0x0000001b00087c82 */ /* 0x000fe20008000000 */
[----:B------:R-:W-:Y:S01]  /*1570*/  UMOV UR27, 0x40000040 ;  /* 0x40000040001b7882 */ /* 0x000fe20000000000 */
[----:B------:R-:W-:Y:S01]  /*1580*/  UMOV UR41, 0x40000040 ;  /* 0x4000004000297882 */ /* 0x000fe20000000000 */
[----:B------:R-:W-:Y:S01]  /*1590*/  UMOV UR42, UR26 ;  /* 0x0000001a002a7c82 */ /* 0x000fe20008000000 */
[----:B------:R-:W-:Y:S01]  /*15a0*/  UMOV UR43, UR27 ;  /* 0x0000001b002b7c82 */ /* 0x000fe20008000000 */
[----:B------:R-:W-:Y:S01]  /*15b0*/  UMOV UR9, 0x40000040 ;  /* 0x4000004000097882 */ /* 0x000fe20000000000 */
[----:B------:R-:W-:Y:S01]  /*15c0*/  UIADD3 UR46, UR6, 0x402, URZ ;  /* 0x00000402062e7890 */ /* 0x000fe2000fffe03f */
[----:B------:R-:W-:Y:S01]  /*15d0*/  UMOV UR44, UR8 ;  /* 0x00000008002c7c82 */ /* 0x000fe20008000000 */
[----:B------:R-:W-:Y:S01]  /*15e0*/  UMOV UR45, UR9 ;  /* 0x00000009002d7c82 */ /* 0x000fe20008000000 */
[----:B------:R-:W-:-:S02]  /*15f0*/  WARPGROUP.DEPBAR.LE gsb0, 0x0 ;  /* 0x00008000000079c5 */ /* 0x000fc40000010000 */
[----:B------:R-:W-:Y:S01]  /*1600*/  WARPGROUP.ARRIVE ;  /* 0x00000000000079c5 */ /* 0x000fe20000000000 */
[----:B------:R-:W-:Y:S01]  /*1610*/  IMAD.MOV.U32 R21, RZ, RZ, R24 ;  /* 0x000000ffff157224 */ /* 0x000fe200078e0018 */
[----:B------:R-:W-:Y:S01]  /*1620*/  MOV R14, R28 ;  /* 0x0000001c000e7202 */ /* 0x000fe20000000f00 */
[----:B------:R-:W-:Y:S01]  /*1630*/  IMAD.MOV.U32 R20, RZ, RZ, R25 ;  /* 0x000000ffff147224 */ /* 0x000fe200078e0019 */
[----:B------:R-:W-:Y:S01]  /*1640*/  MOV R8, R34 ;  /* 0x0000002200087202 */ /* 0x000fe20000000f00 */
[----:B------:R-:W-:Y:S01]  /*1650*/  IMAD.MOV.U32 R19, RZ, RZ, R26 ;  /* 0x000000ffff137224 */ /* 0x000fe200078e001a */
[----:B------:R-:W-:Y:S01]  /*1660*/  HGMMA.64x32x16.F32.BF16 R200, gdesc[UR16], RZ, !UPT, gsb0 ;  /* 0x0060000010c879f0 */ /* 0x000fe2000c0018ff */
[----:B------:R-:W-:Y:S01]  /*1670*/  IMAD.MOV.U32 R15, RZ, RZ, R27 ;  /* 0x000000ffff0f7224 */ /* 0x000fe200078e001b */
[----:B------:R-:W-:Y:S01]  /*1680*/  UMOV UR16, UR40 ;  /* 0x0000002800107c82 */ /* 0x000fe20008000000 */
[----:B------:R-:W-:Y:S01]  /*1690*/  IMAD.MOV.U32 R13, RZ, RZ, R29 ;  /* 0x000000ffff0d7224 */ /* 0x000fe200078e001d */
[----:B------:R-:W-:Y:S01]  /*16a0*/  UMOV UR17, UR41 ;  /* 0x0000002900117c82 */ /* 0x000fe20008000000 */
[----:B------:R-:W-:-:S02]  /*16b0*/  IMAD.MOV.U32 R12, RZ, RZ, R30 ;  /* 0x000000ffff0c7224 */ /* 0x000fc400078e001e */
[----:B------:R-:W-:Y:S02]  /*16c0*/  IMAD.MOV.U32 R11, RZ, RZ, R31 ;  /* 0x000000ffff0b7224 */ /* 0x000fe400078e001f */
[----:B------:R-:W-:Y:S01]  /*16d0*/  IMAD.MOV.U32 R10, RZ, RZ, R32 ;  /* 0x000000ffff0a7224 */ /* 0x000fe200078e0020 */
[----:B------:R-:W-:Y:S01]  /*16e0*/  MOV R218, R12 ;  /* 0x0000000c00da7202 */ /* 0x000fe20000000f00 */
[----:B------:R-:W-:Y:S02]  /*16f0*/  IMAD.MOV.U32 R9, RZ, RZ, R33 ;  /* 0x000000ffff097224 */ /* 0x000fe400078e0021 */
[----:B------:R-:W-:Y:S02]  /*1700*/  IMAD.MOV.U32 R7, RZ, RZ, R35 ;  /* 0x000000ffff077224 */ /* 0x000fe400078e0023 */
[----:B------:R-:W-:Y:S02]  /*1710*/  IMAD.MOV.U32 R6, RZ, RZ, R36 ;  /* 0x000000ffff067224 */ /* 0x000fe400078e0024 */
[----:B------:R-:W-:-:S02]  /*1720*/  IMAD.MOV.U32 R4, RZ, RZ, R37 ;  /* 0x000000ffff047224 */ /* 0x000fc400078e0025 */
[----:B01----:R-:W-:Y:S01]  /*1730*/  IMAD.MOV.U32 R3, RZ, RZ, R38 ;  /* 0x000000ffff037224 */ /* 0x003fe200078e0026 */
[----:B------:R-:W-:Y:S01]  /*1740*/  MOV R224, R6 ;  /* 0x0000000600e07202 */ /* 0x000fe20000000f00 */
[----:B------:R-:W-:Y:S02]  /*1750*/  IMAD.MOV.U32 R0, RZ, RZ, R39 ;  /* 0x000000ffff007224 */ /* 0x000fe400078e0027 */
[----:B------:R-:W-:Y:S02]  /*1760*/  IMAD.MOV.U32 R226, RZ, RZ, R3 ;  /* 0x000000ffffe27224 */ /* 0x000fe400078e0003 */
[----:B------:R-:W-:Y:S02]  /*1770*/  IMAD.MOV.U32 R227, RZ, RZ, R0 ;  /* 0x000000ffffe37224 */ /* 0x000fe400078e0000 */
[----:B------:R-:W-:Y:S02]  /*1780*/  IMAD.MOV.U32 R225, RZ, RZ, R4 ;  /* 0x000000ffffe17224 */ /* 0x000fe400078e0004 */
[----:B------:R-:W-:-:S02]  /*1790*/  IMAD.MOV.U32 R216, RZ, RZ, R14 ;  /* 0x000000ffffd87224 */ /* 0x000fc400078e000e */
[----:B------:R-:W-:Y:S02]  /*17a0*/  IMAD.MOV.U32 R217, RZ, RZ, R13 ;  /* 0x000000ffffd97224 */ /* 0x000fe400078e000d */
[----:B------:R-:W-:Y:S02]  /*17b0*/  IMAD.MOV.U32 R219, RZ, RZ, R11 ;  /* 0x000000ffffdb7224 */ /* 0x000fe400078e000b */
[----:B------:R-:W-:Y:S02]  /*17c0*/  IMAD.MOV.U32 R220, RZ, RZ, R10 ;  /* 0x000000ffffdc7224 */ /* 0x000fe400078e000a */
[----:B------:R-:W-:Y:S02]  /*17d0*/  IMAD.MOV.U32 R221, RZ, RZ, R9 ;  /* 0x000000ffffdd7224 */ /* 0x000fe400078e0009 */
[----:B------:R-:W-:Y:S02]  /*17e0*/  IMAD.MOV.U32 R222, RZ, RZ, R8 ;  /* 0x000000ffffde7224 */ /* 0x000fe400078e0008 */
[----:B------:R-:W-:Y:S01]  /*17f0*/  IMAD.MOV.U32 R223, RZ, RZ, R7 ;  /* 0x000000ffffdf7224 */ /* 0x000fe200078e0007 */
[----:B------:R-:W-:-:S02]  /*1800*/  WARPGROUP.DEPBAR.LE gsb0, 0x0 ;  /* 0x00008000000079c5 */ /* 0x000fc40000010000 */
[----:B------:R-:W-:Y:S01]  /*1810*/  WARPGROUP.ARRIVE ;  /* 0x00000000000079c5 */ /* 0x000fe20000000000 */
[----:B------:R0:W-:Y:S04]  /*1820*/  STL.64 [R1+0x290], R214 ;  /* 0x000290d601007387 */ /* 0x0001e80000100a00 */
[----:B------:R1:W-:Y:S01]  /*1830*/  STL.64 [R1+0x288], R212 ;  /* 0x000288d401007387 */ /* 0x0003e20000100a00 */
[----:B------:R-:W-:Y:S01]  /*1840*/  HGMMA.64x32x16.F32.BF16 R168, gdesc[UR20], RZ, !UPT, gsb0 ;  /* 0x0060000014a879f0 */ /* 0x000fe2000c0018ff */
[----:B------:R-:W-:Y:S01]  /*1850*/  UMOV UR20, UR40 ;  /* 0x0000002800147c82 */ /* 0x000fe20008000000 */
[----:B------:R-:W-:Y:S01]  /*1860*/  UMOV UR21, UR41 ;  /* 0x0000002900157c82 */ /* 0x000fe20008000000 */
[----:B0-----:R-:W-:Y:S02]  /*1870*/  IMAD.MOV.U32 R214, RZ, RZ, R19 ;  /* 0x000000ffffd67224 */ /* 0x001fe400078e0013 */
[----:B------:R-:W-:Y:S01]  /*1880*/  IMAD.MOV.U32 R215, RZ, RZ, R15 ;  /* 0x000000ffffd77224 */ /* 0x000fe200078e000f */
[----:B-1----:R-:W-:Y:S01]  /*1890*/  MOV R212, R21 ;  /* 0x0000001500d47202 */ /* 0x002fe20000000f00 */
[----:B------:R-:W-:-:S03]  /*18a0*/  IMAD.MOV.U32 R213, RZ, RZ, R20 ;  /* 0x000000ffffd57224 */ /* 0x000fc600078e0014 */
[----:B------:R-:W-:Y:S04]  /*18b0*/  STL.64 [R1+0x2d0], R214 ;  /* 0x0002d0d601007387 */ /* 0x000fe80000100a00 */
[----:B------:R-:W-:Y:S04]  /*18c0*/  STL.64 [R1+0x2c8], R212 ;  /* 0x0002c8d401007387 */ /* 0x000fe80000100a00 */
[----:B------:R-:W-:Y:S04]  /*18d0*/  STL.64 [R1+0x2c0], R210 ;  /* 0x0002c0d201007387 */ /* 0x000fe80000100a00 */
[----:B------:R-:W-:Y:S04]  /*18e0*/  STL.64 [R1+0x2b8], R208 ;  /* 0x0002b8d001007387 */ /* 0x000fe80000100a00 */
[----:B------:R-:W-:Y:S04]  /*18f0*/  STL.64 [R1+0x2b0], R206 ;  /* 0x0002b0ce01007387 */ /* 0x000fe80000100a00 */
[----:B------:R-:W-:Y:S04]  /*1900*/  STL.64 [R1+0x2a8], R204 ;  /* 0x0002a8cc01007387 */ /* 0x000fe80000100a00 */
[----:B------:R-:W-:Y:S04]  /*1910*/  STL.64 [R1+0x2a0], R202 ;  /* 0x0002a0ca01007387 */ /* 0x000fe80000100a00 */
[----:B------:R0:W-:Y:S01]  /*1920*/  STL.64 [R1+0x298], R200 ;  /* 0x000298c801007387 */ /* 0x0001e20000100a00 */
[----:B------:R-:W-:-:S02]  /*1930*/  WARPGROUP.DEPBAR.LE gsb0, 0x0 ;  /* 0x00008000000079c5 */ /* 0x000fc40000010000 */
[----:B------:R-:W-:-:S06]  /*1940*/  WARPGROUP.ARRIVE ;  /* 0x00000000000079c5 */ /* 0x000fcc0000000000 */
[----:B------:R-:W-:Y:S01]  /*1950*/  HGMMA.64x32x16.F32.BF16 R136, gdesc[UR12], RZ, !UPT, gsb0 ;  /* 0x006000000c8879f0 */ /* 0x000fe2000c0018ff */
[----:B------:R-:W-:Y:S01]  /*1960*/  UMOV UR12, UR40 ;  /* 0x00000028000c7c82 */ /* 0x000fe20008000000 */
[----:B------:R-:W-:Y:S01]  /*1970*/  UMOV UR13, UR41 ;  /* 0x00000029000d7c82 */ /* 0x000fe20008000000 */
[----:B------:R-:W-:Y:S02]  /*1980*/  WARPGROUP.DEPBAR.LE gsb0, 0x0 ;  /* 0x00008000000079c5 */ /* 0x000fe40000010000 */
        /* <DEDUP_REMOVED lines=12> */
[----:B------:R-:W-:Y:S01]  /*1a50*/  UIADD3 UR26, UR6, 0x102, URZ ;  /* 0x00000102061a7890 */ /* 0x000fe2000fffe03f */
[----:B------:R-:W-:Y:S01]  /*1a60*/  UMOV UR24, UR8 ;  /* 0x0000000800187c82 */ /* 0x000fe20008000000 */
[----:B------:R-:W-:Y:S01]  /*1a70*/  UMOV UR25, UR9 ;  /* 0x0000000900197c82 */ /* 0x000fe20008000000 */
[----:B------:R-:W-:Y:S02]  /*1a80*/  WARPGROUP.DEPBAR.LE gsb0, 0x0 ;  /* 0x00008000000079c5 */ /* 0x000fe40000010000 */
[----:B------:R-:W-:-:S06]  /*1a90*/  WARPGROUP.ARRIVE ;  /* 0x00000000000079c5 */ /* 0x000fcc0000000000 */
[----:B------:R-:W-:Y:S01]  /*1aa0*/  HGMMA.64x32x16.F32.BF16 R24, gdesc[UR40], RZ, !UPT, gsb0 ;  /* 0x00600000281879f0 */ /* 0x000fe2000c0018ff */
[----:B------:R-:W-:Y:S01]  /*1ab0*/  UMOV UR42, UR10 ;  /* 0x0000000a002a7c82 */ /* 0x000fe20008000000 */
[----:B------:R-:W-:Y:S01]  /*1ac0*/  UMOV UR43, UR11 ;  /* 0x0000000b002b7c82 */ /* 0x000fe20008000000 */
[----:B------:R-:W-:Y:S01]  /*1ad0*/  UMOV UR11, 0x40000040 ;  /* 0x40000040000b7882 */ /* 0x000fe20000000000 */
[----:B------:R-:W-:Y:S02]  /*1ae0*/  WARPGROUP.DEPBAR.LE gsb0, 0x0 ;  /* 0x00008000000079c5 */ /* 0x000fe40000010000 */
[----:B------:R-:W-:-:S06]  /*1af0*/  WARPGROUP.ARRIVE ;  /* 0x00000000000079c5 */ /* 0x000fcc0000000000 */
[----:B------:R-:W-:Y:S01]  /*1b00*/  HGMMA.64x32x16.F32.BF16 R56, gdesc[UR32], RZ, !UPT, gsb0 ;  /* 0x00600000203879f0 */ /* 0x000fe2000c0018ff */
[----:B------:R-:W-:Y:S01]  /*1b10*/  UMOV UR27, 0x40000040 ;  /* 0x40000040001b7882 */ /* 0x000fe20000000000 */
[----:B------:R-:W-:Y:S01]  /*1b20*/  UIADD3 UR34, UR6, 0x202, URZ ;  /* 0x0000020206227890 */ /* 0x000fe2000fffe03f */
[----:B------:R-:W-:Y:S01]  /*1b30*/  UMOV UR32, UR8 ;  /* 0x0000000800207c82 */ /* 0x000fe20008000000 */
[----:B------:R-:W-:Y:S01]  /*1b40*/  UMOV UR33, UR9 ;  /* 0x0000000900217c82 */ /* 0x000fe20008000000 */
[----:B------:R-:W-:Y:S02]  /*1b50*/  WARPGROUP.DEPBAR.LE gsb0, 0x0 ;  /* 0x00008000000079c5 */ /* 0x000fe40000010000 */
[----:B------:R-:W-:-:S06]  /*1b60*/  WARPGROUP.ARRIVE ;  /* 0x00000000000079c5 */ /* 0x000fcc0000000000 */
[----:B------:R-:W-:Y:S01]  /*1b70*/  HGMMA.64x32x16.F32.BF16 R88, gdesc[UR28], RZ, !UPT, gsb0 ;  /* 0x006000001c5879f0 */ /* 0x000fe2000c0018ff */
[----:B------:R-:W-:Y:S01]  /*1b80*/  UMOV UR35, 0x40000040 ;  /* 0x4000004000237882 */ /* 0x000fe20000000000 */
[----:B------:R-:W-:Y:S01]  /*1b90*/  UMOV UR28, UR8 ;  /* 0x00000008001c7c82 */ /* 0x000fe20008000000 */
[----:B------:R-:W-:Y:S01]  /*1ba0*/  UMOV UR29, UR9 ;  /* 0x00000009001d7c82 */ /* 0x000fe20008000000 */
[----:B------:R-:W-:Y:S02]  /*1bb0*/  WARPGROUP.DEPBAR.LE gsb0, 0x0 ;  /* 0x00008000000079c5 */ /* 0x000fe40000010000 */
[----:B------:R-:W-:-:S06]  /*1bc0*/  WARPGROUP.ARRIVE ;  /* 0x00000000000079c5 */ /* 0x000fcc0000000000 */
[----:B------:R-:W-:Y:S01]  /*1bd0*/  HGMMA.64x32x16.F32.BF16 R120, gdesc[UR12], RZ, !UPT, gsb0 ;  /* 0x006000000c7879f0 */ /* 0x000fe2000c0018ff */
[----:B------:R-:W-:-:S07]  /*1be0*/  UIADD3 UR12, UR6, 0x2, URZ ;  /* 0x00000002060c7890 */ /* 0x000fce000fffe03f */
[----:B------:R-:W-:Y:S01]  /*1bf0*/  UMOV UR10, UR12 ;  /* 0x0000000c000a7c82 */ /* 0x000fe20008000000 */
[----:B------:R-:W-:Y:S02]  /*1c00*/  WARPGROUP.DEPBAR.LE gsb0, 0x0 ;  /* 0x00008000000079c5 */ /* 0x000fe40000010000 */
[----:B------:R-:W-:-:S06]  /*1c10*/  WARPGROUP.ARRIVE ;  /* 0x00000000000079c5 */ /* 0x000fcc0000000000 */
[----:B------:R-:W-:Y:S03]  /*1c20*/  HGMMA.64x32x16.F32.BF16 R152, gdesc[UR20], RZ, !UPT, gsb0 ;  /* 0x00600000149879f0 */ /* 0x000fe6000c0018ff */
[----:B------:R-:W-:Y:S02]  /*1c30*/  WARPGROUP.DEPBAR.LE gsb0, 0x0 ;  /* 0x00008000000079c5 */ /* 0x000fe40000010000 */
[----:B------:R-:W-:-:S06]  /*1c40*/  WARPGROUP.ARRIVE ;  /* 0x00000000000079c5 */ /* 0x000fcc0000000000 */
[----:B------:R-:W-:Y:S03]  /*1c50*/  HGMMA.64x32x16.F32.BF16 R184, gdesc[UR16], RZ, !UPT, gsb0 ;  /* 0x0060000010b879f0 */ /* 0x000fe6000c0018ff */
[----:B------:R-:W-:Y:S02]  /*1c60*/  WARPGROUP.DEPBAR.LE gsb0, 0x0 ;  /* 0x00008000000079c5 */ /* 0x000fe40000010000 */
[----:B0-----:R-:W-:-:S06]  /*1c70*/  WARPGROUP.ARRIVE ;  /* 0x00000000000079c5 */ /* 0x001fcc0000000000 */
[----:B------:R-:W-:Y:S03]  /*1c80*/  HGMMA.64x32x16.F32.BF16 R200, gdesc[UR40], RZ, !UPT, gsb0 ;  /* 0x0060000028c879f0 */ /* 0x000fe6000c0018ff */
[----:B------:R-:W-:Y:S02]  /*1c90*/  WARPGROUP.DEPBAR.LE gsb0, 0x0 ;  /* 0x00008000000079c5 */ /* 0x000fe40000010000 */
[----:B------:R-:W-:Y:S01]  /*1ca0*/  MOV R3, R214 ;  /* 0x000000d600037202 */ /* 0x000fe20000000f00 */
[----:B------:R-:W-:Y:S01]  /*1cb0*/  IMAD.MOV.U32 R0, RZ, RZ, R215 ;  /* 0x000000ffff007224 */ /* 0x000fe200078e00d7 */
[----:B------:R-:W-:Y:S01]  /*1cc0*/  MOV R10, R208 ;  /* 0x000000d0000a7202 */ /* 0x000fe20000000f00 */
[----:B------:R-:W-:Y:S01]  /*1cd0*/  IMAD.MOV.U32 R6, RZ, RZ, R212 ;  /* 0x000000ffff067224 */ /* 0x000fe200078e00d4 */
[----:B------:R-:W2:Y:S01]  /*1ce0*/  LDL.LU.64 R214, [R1+0x2d0] ;  /* 0x0002d00001d67983 */ /* 0x000ea20000300a00 */
[----:B------:R-:W-:Y:S01]  /*1cf0*/  IMAD.MOV.U32 R4, RZ, RZ, R213 ;  /* 0x000000ffff047224 */ /* 0x000fe200078e00d5 */
[----:B------:R-:W-:Y:S01]  /*1d00*/  MOV R19, R202 ;  /* 0x000000ca00137202 */ /* 0x000fe20000000f00 */
[----:B------:R-:W-:Y:S01]  /*1d10*/  IMAD.MOV.U32 R8, RZ, RZ, R210 ;  /* 0x000000ffff087224 */ /* 0x000fe200078e00d2 */
[----:B------:R-:W2:Y:S01]  /*1d20*/  LDL.LU.64 R212, [R1+0x2c8] ;  /* 0x0002c80001d47983 */ /* 0x000ea20000300a00 */
[----:B------:R-:W-:-:S02]  /*1d30*/  IMAD.MOV.U32 R7, RZ, RZ, R211 ;  /* 0x000000ffff077224 */ /* 0x000fc400078e00d3 */
[----:B------:R-:W-:Y:S01]  /*1d40*/  IMAD.MOV.U32 R9, RZ, RZ, R209 ;  /* 0x000000ffff097224 */ /* 0x000fe200078e00d1 */
[----:B------:R-:W3:Y:S01]  /*1d50*/  LDL.LU.64 R210, [R1+0x2c0] ;  /* 0x0002c00001d27983 */ /* 0x000ee20000300a00 */
[----:B------:R-:W-:Y:S02]  /*1d60*/  IMAD.MOV.U32 R12, RZ, RZ, R206 ;  /* 0x000000ffff0c7224 */ /* 0x000fe400078e00ce */
[----:B------:R-:W-:Y:S01]  /*1d70*/  IMAD.MOV.U32 R11, RZ, RZ, R207 ;  /* 0x000000ffff0b7224 */ /* 0x000fe200078e00cf */
[----:B------:R-:W3:Y:S01]  /*1d80*/  LDL.LU.64 R208, [R1+0x2b8] ;  /* 0x0002b80001d07983 */ /* 0x000ee20000300a00 */
[----:B------:R-:W-:Y:S02]  /*1d90*/  IMAD.MOV.U32 R14, RZ, RZ, R204 ;  /* 0x000000ffff0e7224 */ /* 0x000fe400078e00cc */
[----:B------:R-:W-:Y:S01]  /*1da0*/  IMAD.MOV.U32 R13, RZ, RZ, R205 ;  /* 0x000000ffff0d7224 */ /* 0x000fe200078e00cd */
[----:B------:R-:W3:Y:S01]  /*1db0*/  LDL.LU.64 R206, [R1+0x2b0] ;  /* 0x0002b00001ce7983 */ /* 0x000ee20000300a00 */
[----:B------:R-:W-:-:S02]  /*1dc0*/  IMAD.MOV.U32 R15, RZ, RZ, R203 ;  /* 0x000000ffff0f7224 */ /* 0x000fc400078e00cb */
[----:B------:R-:W-:Y:S01]  /*1dd0*/  IMAD.MOV.U32 R21, RZ, RZ, R200 ;  /* 0x000000ffff157224 */ /* 0x000fe200078e00c8 */
[----:B------:R-:W3:Y:S01]  /*1de0*/  LDL.LU.64 R204, [R1+0x2a8] ;  /* 0x0002a80001cc7983 */ /* 0x000ee20000300a00 */
[----:B------:R-:W-:-:S03]  /*1df0*/  IMAD.MOV.U32 R20, RZ, RZ, R201 ;  /* 0x000000ffff147224 */ /* 0x000fc600078e00c9 */
[----:B------:R-:W3:Y:S04]  /*1e00*/  LDL.LU.64 R202, [R1+0x2a0] ;  /* 0x0002a00001ca7983 */ /* 0x000ee80000300a00 */
[----:B------:R-:W3:Y:S01]  /*1e10*/  LDL.LU.64 R200, [R1+0x298] ;  /* 0x0002980001c87983 */ /* 0x000ee20000300a00 */
[----:B--2---:R-:W-:-:S06]  /*1e20*/  WARPGROUP.ARRIVE ;  /* 0x00000000000079c5 */ /* 0x004fcc0000000000 */
[----:B------:R-:W-:Y:S03]  /*1e30*/  HGMMA.64x32x16.F32.BF16 R212, gdesc[UR8], R212, gsb0 ;  /* 0x0060000008d479f0 */ /* 0x000fe600080018d4 */
[----:B------:R-:W-:Y:S02]  /*1e40*/  WARPGROUP.DEPBAR.LE gsb0, 0x0 ;  /* 0x00008000000079c5 */ /* 0x000fe40000010000 */
[----:B------:R-:W-:Y:S04]  /*1e50*/  STL.64 [R1+0x40], R212 ;  /* 0x000040d401007387 */ /* 0x000fe80000100a00 */
[----:B------:R0:W-:Y:S04]  /*1e60*/  STL.64 [R1+0x48], R214 ;  /* 0x000048d601007387 */ /* 0x0001e80000100a00 */
[----:B------:R-:W-:Y:S04]  /*1e70*/  STL.64 [R1+0x50], R216 ;  /* 0x000050d801007387 */ /* 0x000fe80000100a00 */
[----:B------:R-:W-:Y:S04]  /*1e80*/  STL.64 [R1+0x58], R218 ;  /* 0x000058da01007387 */ /* 0x000fe80000100a00 */
[----:B------:R-:W-:Y:S04]  /*1e90*/  STL.64 [R1+0x60], R220 ;  /* 0x000060dc01007387 */ /* 0x000fe80000100a00 */
[----:B------:R-:W-:Y:S04]  /*1ea0*/  STL.64 [R1+0x68], R222 ;  /* 0x000068de01007387 */ /* 0x000fe80000100a00 */
[----:B------:R-:W-:Y:S04]  /*1eb0*/  STL.64 [R1+0x70], R224 ;  /* 0x000070e001007387 */ /* 0x000fe80000100a00 */
[----:B------:R-:W-:Y:S04]  /*1ec0*/  STL.64 [R1+0x78], R226 ;  /* 0x000078e201007387 */ /* 0x000fe80000100a00 */
[----:B0-----:R-:W3:Y:S04]  /*1ed0*/  LDL.LU.64 R214, [R1+0x290] ;  /* 0x0002900001d67983 */ /* 0x001ee80000300a00 */
[----:B------:R-:W3:Y:S01]  /*1ee0*/  LDL.LU.64 R212, [R1+0x288] ;  /* 0x0002880001d47983 */ /* 0x000ee20000300a00 */
[----:B------:R-:W-:Y:S01]  /*1ef0*/  UIADD3 UR30, UR6, 0x302, URZ ;  /* 0x00000302061e7890 */ /* 0x000fe2000fffe03f */
[----:B------:R-:W-:Y:S01]  /*1f00*/  UMOV UR31, 0x40000040 ;  /* 0x40000040001f7882 */ /* 0x000fe20000000000 */
[----:B------:R-:W-:Y:S01]  /*1f10*/  UMOV UR47, 0x40000040 ;  /* 0x40000040002f7882 */ /* 0x000fe20000000000 */
[----:B------:R-:W-:Y:S01]  /*1f20*/  UIADD3 UR14, UR6, 0x502, URZ ;  /* 0x00000502060e7890 */ /* 0x000fe2000fffe03f */
[----:B------:R-:W-:Y:S01]  /*1f30*/  UMOV UR12, UR8 ;  /* 0x00000008000c7c82 */ /* 0x000fe20008000000 */
[----:B------:R-:W-:Y:S01]  /*1f40*/  UMOV UR13, UR9 ;  /* 0x00000009000d7c82 */ /* 0x000fe20008000000 */
[----:B------:R-:W-:Y:S01]  /*1f50*/  UMOV UR15, 0x40000040 ;  /* 0x40000040000f7882 */ /* 0x000fe20000000000 */
[----:B---3--:R-:W-:-:S06]  /*1f60*/  WARPGROUP.ARRIVE ;  /* 0x00000000000079c5 */ /* 0x008fcc0000000000 */
[----:B------:R-:W-:Y:S03]  /*1f70*/  HGMMA.64x32x16.F32.BF16 R200, gdesc[UR24], R200, gsb0 ;  /* 0x0060000018c879f0 */ /* 0x000fe600080018c8 */
[----:B------:R-:W-:Y:S02]  /*1f80*/  WARPGROUP.DEPBAR.LE gsb0, 0x0 ;  /* 0x00008000000079c5 */ /* 0x000fe40000010000 */
[----:B------:R-:W-:-:S06]  /*1f90*/  WARPGROUP.ARRIVE ;  /* 0x00000000000079c5 */ /* 0x000fcc0000000000 */
        /* <DEDUP_REMOVED lines=9> */
[----:B------:R-:W-:Y:S01]  /*2030*/  HGMMA.64x32x16.F32.BF16 R72, gdesc[UR12], R72, gsb0 ;  /* 0x006000000c4879f0 */ /* 0x000fe20008001848 */
[----:B------:R-:W-:Y:S01]  /*2040*/  UIADD3 UR18, UR6, 0x602, URZ ;  /* 0x0000060206127890 */ /* 0x000fe2000fffe03f */
[----:B------:R-:W-:Y:S01]  /*2050*/  UMOV UR16, UR8 ;  /* 0x0000000800107c82 */ /* 0x000fe20008000000 */
[----:B------:R-:W-:Y:S01]  /*2060*/  UMOV UR17, UR9 ;  /* 0x0000000900117c82 */ /* 0x000fe20008000000 */
[----:B------:R-:W-:Y:S01]  /*2070*/  UMOV UR19, 0x40000040 ;  /* 0x4000004000137882 */ /* 0x000fe20000000000 */
[----:B------:R-:W-:Y:S02]  /*2080*/  WARPGROUP.DEPBAR.LE gsb0, 0x0 ;  /* 0x00008000000079c5 */ /* 0x000fe40000010000 */
[----:B------:R-:W-:-:S06]  /*2090*/  WARPGROUP.ARRIVE ;  /* 0x00000000000079c5 */ /* 0x000fcc0000000000 */
[----:B------:R-:W-:Y:S01]  /*20a0*/  HGMMA.64x32x16.F32.BF16 R40, gdesc[UR16], R40, gsb0 ;  /* 0x00600000102879f0 */ /* 0x000fe20008001828 */
[----:B------:R-:W-:Y:S01]  /*20b0*/  UIADD3 UR20, UR7, 0x402, URZ ;  /* 0x0000040207147890 */ /* 0x000fe2000fffe03f */
[----:B------:R-:W-:-:S06]  /*20c0*/  UMOV UR17, 0x40000040 ;  /* 0x4000004000117882 */ /* 0x000fcc0000000000 */
[----:B------:R-:W-:Y:S01]  /*20d0*/  UMOV UR16, UR20 ;  /* 0x0000001400107c82 */ /* 0x000fe20008000000 */
[----:B------:R-:W-:Y:S02]  /*20e0*/  WARPGROUP.DEPBAR.LE gsb0, 0x0 ;  /* 0x00008000000079c5 */ /* 0x000fe40000010000 */
[----:B------:R-:W-:-:S06]  /*20f0*/  WARPGROUP.ARRIVE ;  /* 0x00000000000079c5 */ /* 0x000fcc0000000000 */
[----:B------:R-:W-:Y:S01]  /*2100*/  HGMMA.64x32x16.F32.BF16 R24, gdesc[UR16], R24, gsb0 ;  /* 0x00600000101879f0 */ /* 0x000fe20008001818 */
[----:B------:R-:W-:Y:S01]  /*2110*/  UMOV UR12, UR16 ;  /* 0x00000010000c7c82 */ /* 0x000fe20008000000 */
[----:B------:R-:W-:Y:S01]  /*2120*/  UMOV UR13, UR17 ;  /* 0x00000011000d7c82 */ /* 0x000fe20008000000 */
[----:B------:R-:W-:Y:S04]  /*2130*/  STL.64 [R1+0x240], R214 ;  /* 0x000240d601007387 */ /* 0x000fe80000100a00 */
[----:B------:R0:W-:Y:S04]  /*2140*/  STL.64 [R1+0x238], R212 ;  /* 0x000238d401007387 */ /* 0x0001e80000100a00 */
[----:B0-----:R-:W2:Y:S04]  /*2150*/  LDL.LU.64 R212, [R1+0x40] ;  /* 0x0000400001d47983 */ /* 0x001ea80000300a00 */
[----:B------:R-:W3:Y:S01]  /*2160*/  LDL.LU.64 R214, [R1+0x48] ;  /* 0x0000480001d67983 */ /* 0x000ee20000300a00 */
[----:B------:R-:W-:-:S02]  /*2170*/  WARPGROUP.DEPBAR.LE gsb0, 0x0 ;  /* 0x00008000000079c5 */ /* 0x000fc40000010000 */
[----:B------:R-:W-:-:S06]  /*2180*/  WARPGROUP.ARRIVE ;  /* 0x00000000000079c5 */ /* 0x000fcc0000000000 */
[----:B------:R-:W-:Y:S01]  /*2190*/  HGMMA.64x32x16.F32.BF16 R56, gdesc[UR12], R56, gsb0 ;  /* 0x006000000c3879f0 */ /* 0x000fe20008001838 */
[----:B------:R-:W-:Y:S01]  /*21a0*/  UMOV UR44, UR16 ;  /* 0x00000010002c7c82 */ /* 0x000fe20008000000 */
[----:B------:R-:W-:Y:S01]  /*21b0*/  UMOV UR45, UR17 ;  /* 0x00000011002d7c82 */ /* 0x000fe20008000000 */
[----:B------:R-:W-:Y:S02]  /*21c0*/  WARPGROUP.DEPBAR.LE gsb0, 0x0 ;  /* 0x00008000000079c5 */ /* 0x000fe40000010000 */
        /* <DEDUP_REMOVED lines=17> */
[----:B---3--:R-:W-:Y:S04]  /*22e0*/  STL.64 [R1+0x280], R214 ;  /* 0x000280d601007387 */ /* 0x008fe80000100a00 */
[----:B--2---:R0:W-:Y:S04]  /*22f0*/  STL.64 [R1+0x278], R212 ;  /* 0x000278d401007387 */ /* 0x0041e80000100a00 */
[----:B------:R1:W-:Y:S04]  /*2300*/  STL.64 [R1+0x270], R210 ;  /* 0x000270d201007387 */ /* 0x0003e80000100a00 */
[----:B------:R2:W-:Y:S04]  /*2310*/  STL.64 [R1+0x268], R208 ;  /* 0x000268d001007387 */ /* 0x0005e80000100a00 */
[----:B------:R3:W-:Y:S01]  /*2320*/  STL.64 [R1+0x260], R206 ;  /* 0x000260ce01007387 */ /* 0x0007e20000100a00 */
[----:B0-----:R-:W-:-:S03]  /*2330*/  IMAD.MOV.U32 R212, RZ, RZ, R6 ;  /* 0x000000ffffd47224 */ /* 0x001fc600078e0006 */
[----:B------:R0:W-:Y:S01]  /*2340*/  STL.64 [R1+0x258], R204 ;  /* 0x000258cc01007387 */ /* 0x0001e20000100a00 */
[----:B-1----:R-:W-:Y:S01]  /*2350*/  MOV R210, R8 ;  /* 0x0000000800d27202 */ /* 0x002fe20000000f00 */
[----:B------:R-:W-:Y:S02]  /*2360*/  IMAD.MOV.U32 R211, RZ, RZ, R7 ;  /* 0x000000ffffd37224 */ /* 0x000fe400078e0007 */
[----:B------:R1:W-:Y:S01]  /*2370*/  STL.64 [R1+0x250], R202 ;  /* 0x000250ca01007387 */ /* 0x0003e20000100a00 */
[----:B--2---:R-:W-:Y:S02]  /*2380*/  IMAD.MOV.U32 R208, RZ, RZ, R10 ;  /* 0x000000ffffd07224 */ /* 0x004fe400078e000a */
[----:B------:R-:W-:Y:S01]  /*2390*/  IMAD.MOV.U32 R209, RZ, RZ, R9 ;  /* 0x000000ffffd17224 */ /* 0x000fe200078e0009 */
[----:B------:R2:W-:Y:S01]  /*23a0*/  STL.64 [R1+0x248], R200 ;  /* 0x000248c801007387 */ /* 0x0005e20000100a00 */
[----:B---3--:R-:W-:Y:S02]  /*23b0*/  IMAD.MOV.U32 R206, RZ, RZ, R12 ;  /* 0x000000ffffce7224 */ /* 0x008fe400078e000c */
[----:B------:R-:W-:Y:S01]  /*23c0*/  IMAD.MOV.U32 R207, RZ, RZ, R11 ;  /* 0x000000ffffcf7224 */ /* 0x000fe200078e000b */
[----:B0-----:R-:W-:Y:S01]  /*23d0*/  MOV R204, R14 ;  /* 0x0000000e00cc7202 */ /* 0x001fe20000000f00 */
[----:B------:R-:W-:Y:S01]  /*23e0*/  IMAD.MOV.U32 R205, RZ, RZ, R13 ;  /* 0x000000ffffcd7224 */ /* 0x000fe200078e000d */
[----:B------:R-:W-:Y:S01]  /*23f0*/  UMOV UR8, UR16 ;  /* 0x0000001000087c82 */ /* 0x000fe20008000000 */
[----:B------:R-:W-:Y:S01]  /*2400*/  IMAD.MOV.U32 R213, RZ, RZ, R4 ;  /* 0x000000ffffd57224 */ /* 0x000fe200078e0004 */
[----:B------:R-:W-:Y:S01]  /*2410*/  UMOV UR9, UR17 ;  /* 0x0000001100097c82 */ /* 0x000fe20008000000 */
[----:B-1----:R-:W-:Y:S01]  /*2420*/  IMAD.MOV.U32 R202, RZ, RZ, R19 ;  /* 0x000000ffffca7224 */ /* 0x002fe200078e0013 */
[----:B------:R-:W3:Y:S01]  /*2430*/  LDL.LU.64 R216, [R1+0x50] ;  /* 0x0000500001d87983 */ /* 0x000ee20000300a00 */
[----:B------:R-:W-:-:S02]  /*2440*/  IMAD.MOV.U32 R203, RZ, RZ, R15 ;  /* 0x000000ffffcb7224 */ /* 0x000fc400078e000f */
[----:B--2---:R-:W-:Y:S01]  /*2450*/  IMAD.MOV.U32 R200, RZ, RZ, R21 ;  /* 0x000000ffffc87224 */ /* 0x004fe200078e0015 */
[----:B------:R-:W3:Y:S01]  /*2460*/  LDL.LU.64 R218, [R1+0x58] ;  /* 0x0000580001da7983 */ /* 0x000ee20000300a00 */
[----:B------:R-:W-:Y:S02]  /*2470*/  IMAD.MOV.U32 R201, RZ, RZ, R20 ;  /* 0x000000ffffc97224 */ /* 0x000fe400078e0014 */
[----:B------:R-:W-:Y:S01]  /*2480*/  IMAD.MOV.U32 R214, RZ, RZ, R3 ;  /* 0x000000ffffd67224 */ /* 0x000fe200078e0003 */
[----:B------:R-:W3:Y:S01]  /*2490*/  LDL.LU.64 R220, [R1+0x60] ;  /* 0x0000600001dc7983 */ /* 0x000ee20000300a00 */
[----:B------:R-:W-:-:S03]  /*24a0*/  IMAD.MOV.U32 R215, RZ, RZ, R0 ;  /* 0x000000ffffd77224 */ /* 0x000fc600078e0000 */
[----:B------:R-:W3:Y:S04]  /*24b0*/  LDL.LU.64 R222, [R1+0x68] ;  /* 0x0000680001de7983 */ /* 0x000ee80000300a00 */
[----:B------:R-:W3:Y:S04]  /*24c0*/  LDL.LU.64 R224, [R1+0x70] ;  /* 0x0000700001e07983 */ /* 0x000ee80000300a00 */
[----:B------:R-:W3:Y:S01]  /*24d0*/  LDL.LU.64 R226, [R1+0x78] ;  /* 0x0000780001e27983 */ /* 0x000ee20000300a00 */
[----:B------:R-:W-:Y:S02]  /*24e0*/  WARPGROUP.DEPBAR.LE gsb0, 0x0 ;  /* 0x00008000000079c5 */ /* 0x000fe40000010000 */
[----:B------:R-:W-:-:S06]  /*24f0*/  WARPGROUP.ARRIVE ;  /* 0x00000000000079c5 */ /* 0x000fcc0000000000 */
[----:B------:R-:W-:Y:S03]  /*2500*/  HGMMA.64x32x16.F32.BF16 R200, gdesc[UR8], R200, gsb0 ;  /* 0x0060000008c879f0 */ /* 0x000fe600080018c8 */
[----:B------:R-:W-:Y:S02]  /*2510*/  WARPGROUP.DEPBAR.LE gsb0, 0x0 ;  /* 0x00008000000079c5 */ /* 0x000fe40000010000 */
[----:B------:R-:W-:Y:S04]  /*2520*/  STL.64 [R1], R200 ;  /* 0x000000c801007387 */ /* 0x000fe80000100a00 */
[----:B------:R-:W-:Y:S04]  /*2530*/  STL.64 [R1+0x8], R202 ;  /* 0x000008ca01007387 */ /* 0x000fe80000100a00 */
[----:B------:R-:W-:Y:S04]  /*2540*/  STL.64 [R1+0x10], R204 ;  /* 0x000010cc01007387 */ /* 0x000fe80000100a00 */
[----:B------:R-:W-:Y:S04]  /*2550*/  STL.64 [R1+0x18], R206 ;  /* 0x000018ce01007387 */ /* 0x000fe80000100a00 */
[----:B------:R-:W-:Y:S04]  /*2560*/  STL.64 [R1+0x20], R208 ;  /* 0x000020d001007387 */ /* 0x000fe80000100a00 */
[----:B------:R-:W-:Y:S04]  /*2570*/  STL.64 [R1+0x28], R210 ;  /* 0x000028d201007387 */ /* 0x000fe80000100a00 */
[----:B------:R-:W-:Y:S04]  /*2580*/  STL.64 [R1+0x30], R212 ;  /* 0x000030d401007387 */ /* 0x000fe80000100a00 */
[----:B------:R0:W-:Y:S04]  /*2590*/  STL.64 [R1+0x38], R214 ;  /* 0x000038d601007387 */ /* 0x0001e80000100a00 */
[----:B0-----:R-:W3:Y:S04]  /*25a0*/  LDL.LU.64 R214, [R1+0x280] ;  /* 0x0002800001d67983 */ /* 0x001ee80000300a00 */
[----:B------:R-:W3:Y:S01]  /*25b0*/  LDL.LU.64 R212, [R1+0x278] ;  /* 0x0002780001d47983 */ /* 0x000ee20000300a00 */
[----:B------:R-:W-:-:S02]  /*25c0*/  UIADD3 UR12, UR7, 0x4, URZ ;  /* 0x00000004070c7890 */ /* 0x000fc4000fffe03f */
[----:B------:R-:W-:Y:S01]  /*25d0*/  UIADD3 UR14, UR6, 0x4, URZ ;  /* 0x00000004060e7890 */ /* 0x000fe2000fffe03f */
[----:B------:R-:W2:Y:S01]  /*25e0*/  LDL.LU.64 R210, [R1+0x270] ;  /* 0x0002700001d27983 */ /* 0x000ea20000300a00 */
[----:B------:R-:W-:Y:S01]  /*25f0*/  UMOV UR13, 0x40000040 ;  /* 0x40000040000d7882 */ /* 0x000fe20000000000 */
[----:B------:R-:W-:Y:S02]  /*2600*/  UMOV UR15, 0x40000040 ;  /* 0x40000040000f7882 */ /* 0x000fe40000000000 */
[----:B------:R-:W2:Y:S04]  /*2610*/  LDL.LU.64 R208, [R1+0x268] ;  /* 0x0002680001d07983 */ /* 0x000ea80000300a00 */
[----:B------:R-:W2:Y:S04]  /*2620*/  LDL.LU.64 R206, [R1+0x260] ;  /* 0x0002600001ce7983 */ /* 0x000ea80000300a00 */
[----:B------:R-:W2:Y:S04]  /*2630*/  LDL.LU.64 R204, [R1+0x258] ;  /* 0x0002580001cc7983 */ /* 0x000ea80000300a00 */
[----:B------:R-:W2:Y:S04]  /*2640*/  LDL.LU.64 R202, [R1+0x250] ;  /* 0x0002500001ca7983 */ /* 0x000ea80000300a00 */
[----:B------:R-:W2:Y:S01]  /*2650*/  LDL.LU.64 R200, [R1+0x248] ;  /* 0x0002480001c87983 */ /* 0x000ea20000300a00 */
[----:B---3--:R-:W-:-:S06]  /*2660*/  WARPGROUP.ARRIVE ;  /* 0x00000000000079c5 */ /* 0x008fcc0000000000 */
[----:B------:R-:W-:Y:S03]  /*2670*/  HGMMA.64x32x16.F32.BF16 R212, gdesc[UR12], R212, gsb0 ;  /* 0x006000000cd479f0 */ /* 0x000fe600080018d4 */
[----:B------:R-:W-:Y:S02]  /*2680*/  WARPGROUP.DEPBAR.LE gsb0, 0x0 ;  /* 0x00008000000079c5 */ /* 0x000fe40000010000 */
[----:B------:R-:W-:Y:S01]  /*2690*/  IMAD.MOV.U32 R19, RZ, RZ, R214 ;  /* 0x000000ffff137224 */ /* 0x000fe200078e00d6 */
[----:B------:R-:W-:Y:S01]  /*26a0*/  MOV R21, R212 ;  /* 0x000000d400157202 */ /* 0x000fe20000000f00 */
[----:B------:R-:W-:Y:S02]  /*26b0*/  IMAD.MOV.U32 R15, RZ, RZ, R215 ;  /* 0x000000ffff0f7224 */ /* 0x000fe400078e00d7 */
[----:B------:R-:W-:Y:S01]  /*26c0*/  IMAD.MOV.U32 R20, RZ, RZ, R213 ;  /* 0x000000ffff147224 */ /* 0x000fe200078e00d5 */
[----:B------:R-:W2:Y:S04]  /*26d0*/  LDL.LU.64 R214, [R1+0x240] ;  /* 0x0002400001d67983 */ /* 0x000ea80000300a00 */
[----:B------:R-:W2:Y:S01]  /*26e0*/  LDL.LU.64 R212, [R1+0x238] ;  /* 0x0002380001d47983 */ /* 0x000ea20000300a00 */
        /* <DEDUP_REMOVED lines=20> */
[----:B--2---:R-:W-:-:S06]  /*2830*/  WARPGROUP.ARRIVE ;  /* 0x00000000000079c5 */ /* 0x004fcc0000000000 */
        /* <DEDUP_REMOVED lines=28> */
[----:B------:R0:W-:Y:S04]  /*2a00*/  STL.64 [R1+0x1f0], R214 ;  /* 0x0001f0d601007387 */ /* 0x0001e80000100a00 */
[----:B------:R1:W-:Y:S01]  /*2a10*/  STL.64 [R1+0x1e8], R212 ;  /* 0x0001e8d401007387 */ /* 0x0003e20000100a00 */
[----:B0-----:R-:W-:Y:S01]  /*2a20*/  MOV R214, R19 ;  /* 0x0000001300d67202 */ /* 0x001fe20000000f00 */
[----:B------:R-:W-:Y:S02]  /*2a30*/  IMAD.MOV.U32 R215, RZ, RZ, R15 ;  /* 0x000000ffffd77224 */ /* 0x000fe400078e000f */
[----:B-1----:R-:W-:-:S02]  /*2a40*/  IMAD.MOV.U32 R212, RZ, RZ, R21 ;  /* 0x000000ffffd47224 */ /* 0x002fc400078e0015 */
[----:B------:R-:W-:Y:S01]  /*2a50*/  IMAD.MOV.U32 R213, RZ, RZ, R20 ;  /* 0x000000ffffd57224 */ /* 0x000fe200078e0014 */
[----:B------:R-:W-:Y:S04]  /*2a60*/  STL.64 [R1+0x230], R214 ;  /* 0x000230d601007387 */ /* 0x000fe80000100a00 */
[----:B------:R-:W-:Y:S04]  /*2a70*/  STL.64 [R1+0x228], R212 ;  /* 0x000228d401007387 */ /* 0x000fe80000100a00 */
[----:B------:R-:W-:Y:S04]  /*2a80*/  STL.64 [R1+0x220], R210 ;  /* 0x000220d201007387 */ /* 0x000fe80000100a00 */
[----:B------:R-:W-:Y:S01]  /*2a90*/  STL.64 [R1+0x218], R208 ;  /* 0x000218d001007387 */ /* 0x000fe20000100a00 */
[----:B------:R-:W-:-:S02]  /*2aa0*/  WARPGROUP.DEPBAR.LE gsb0, 0x0 ;  /* 0x00008000000079c5 */ /* 0x000fc40000010000 */
[----:B------:R-:W-:-:S06]  /*2ab0*/  WARPGROUP.ARRIVE ;  /* 0x00000000000079c5 */ /* 0x000fcc0000000000 */
[----:B------:R-:W-:Y:S01]  /*2ac0*/  HGMMA.64x32x16.F32.BF16 R56, gdesc[UR28], R56, gsb0 ;  /* 0x006000001c3879f0 */ /* 0x000fe20008001838 */
[----:B------:R-:W-:Y:S04]  /*2ad0*/  STL.64 [R1+0x210], R206 ;  /* 0x000210ce01007387 */ /* 0x000fe80000100a00 */
[----:B------:R-:W-:Y:S04]  /*2ae0*/  STL.64 [R1+0x208], R204 ;  /* 0x000208cc01007387 */ /* 0x000fe80000100a00 */
[----:B------:R-:W-:Y:S04]  /*2af0*/  STL.64 [R1+0x200], R202 ;  /* 0x000200ca01007387 */ /* 0x000fe80000100a00 */
[----:B------:R0:W-:Y:S04]  /*2b00*/  STL.64 [R1+0x1f8], R200 ;  /* 0x0001f8c801007387 */ /* 0x0001e80000100a00 */
[----:B0-----:R-:W2:Y:S04]  /*2b10*/  LDL.LU.64 R200, [R1] ;  /* 0x0000000001c87983 */ /* 0x001ea80000300a00 */
[----:B------:R-:W2:Y:S04]  /*2b20*/  LDL.LU.64 R202, [R1+0x8] ;  /* 0x0000080001ca7983 */ /* 0x000ea80000300a00 */
[----:B------:R-:W2:Y:S04]  /*2b30*/  LDL.LU.64 R204, [R1+0x10] ;  /* 0x0000100001cc7983 */ /* 0x000ea80000300a00 */
[----:B------:R-:W2:Y:S04]  /*2b40*/  LDL.LU.64 R206, [R1+0x18] ;  /* 0x0000180001ce7983 */ /* 0x000ea80000300a00 */
[----:B------:R-:W2:Y:S04]  /*2b50*/  LDL.LU.64 R208, [R1+0x20] ;  /* 0x0000200001d07983 */ /* 0x000ea80000300a00 */
[----:B------:R-:W2:Y:S04]  /*2b60*/  LDL.LU.64 R210, [R1+0x28] ;  /* 0x0000280001d27983 */ /* 0x000ea80000300a00 */
[----:B------:R-:W2:Y:S04]  /*2b70*/  LDL.LU.64 R212, [R1+0x30] ;  /* 0x0000300001d47983 */ /* 0x000ea80000300a00 */
[----:B------:R-:W2:Y:S01]  /*2b80*/  LDL.LU.64 R214, [R1+0x38] ;  /* 0x0000380001d67983 */ /* 0x000ea20000300a00 */
[----:B------:R-:W-:Y:S01]  /*2b90*/  UMOV UR24, UR32 ;  /* 0x0000002000187c82 */ /* 0x000fe20008000000 */
[----:B------:R-:W-:Y:S01]  /*2ba0*/  UMOV UR25, UR33 ;  /* 0x0000002100197c82 */ /* 0x000fe20008000000 */
        /* <DEDUP_REMOVED lines=21> */
[----:B--2---:R-:W-:-:S06]  /*2d00*/  WARPGROUP.ARRIVE ;  /* 0x00000000000079c5 */ /* 0x004fcc0000000000 */
[----:B------:R-:W-:Y:S01]  /*2d10*/  HGMMA.64x32x16.F32.BF16 R200, gdesc[UR12], R200, gsb0 ;  /* 0x006000000cc879f0 */ /* 0x000fe200080018c8 */
[----:B------:R-:W-:Y:S01]  /*2d20*/  IMAD.MOV.U32 R3, RZ, RZ, R226 ;  /* 0x000000ffff037224 */ /* 0x000fe200078e00e2 */
[----:B------:R-:W-:Y:S01]  /*2d30*/  MOV R6, R224 ;  /* 0x000000e000067202 */ /* 0x000fe20000000f00 */
[----:B------:R-:W-:Y:S02]  /*2d40*/  IMAD.MOV.U32 R0, RZ, RZ, R227 ;  /* 0x000000ffff007224 */ /* 0x000fe400078e00e3 */
[----:B------:R-:W-:Y:S01]  /*2d50*/  IMAD.MOV.U32 R4, RZ, RZ, R225 ;  /* 0x000000ffff047224 */ /* 0x000fe200078e00e1 */
[----:B------:R-:W-:Y:S01]  /*2d60*/  MOV R226, R3 ;  /* 0x0000000300e27202 */ /* 0x000fe20000000f00 */
[----:B------:R-:W-:Y:S02]  /*2d70*/  IMAD.MOV.U32 R227, RZ, RZ, R0 ;  /* 0x000000ffffe37224 */ /* 0x000fe400078e0000 */
[----:B------:R-:W-:Y:S02]  /*2d80*/  IMAD.MOV.U32 R224, RZ, RZ, R6 ;  /* 0x000000ffffe07224 */ /* 0x000fe400078e0006 */
[----:B------:R-:W-:Y:S01]  /*2d90*/  IMAD.MOV.U32 R225, RZ, RZ, R4 ;  /* 0x000000ffffe17224 */ /* 0x000fe200078e0004 */
[----:B------:R-:W-:-:S02]  /*2da0*/  WARPGROUP.DEPBAR.LE gsb0, 0x0 ;  /* 0x00008000000079c5 */ /* 0x000fc40000010000 */
[----:B------:R-:W-:Y:S02]  /*2db0*/  IMAD.MOV.U32 R3, RZ, RZ, R214 ;  /* 0x000000ffff037224 */ /* 0x000fe400078e00d6 */
[----:B------:R-:W-:Y:S02]  /*2dc0*/  IMAD.MOV.U32 R0, RZ, RZ, R215 ;  /* 0x000000ffff007224 */ /* 0x000fe400078e00d7 */
[----:B------:R-:W-:Y:S01]  /*2dd0*/  IMAD.MOV.U32 R6, RZ, RZ, R212 ;  /* 0x000000ffff067224 */ /* 0x000fe200078e00d4 */
[----:B------:R-:W2:Y:S01]  /*2de0*/  LDL.LU.64 R214, [R1+0x230] ;  /* 0x0002300001d67983 */ /* 0x000ea20000300a00 */
[----:B------:R-:W-:-:S03]  /*2df0*/  IMAD.MOV.U32 R4, RZ, RZ, R213 ;  /* 0x000000ffff047224 */ /* 0x000fc600078e00d5 */
[----:B------:R-:W2:Y:S01]  /*2e00*/  LDL.LU.64 R212, [R1+0x228] ;  /* 0x0002280001d47983 */ /* 0x000ea20000300a00 */
[----:B------:R-:W-:Y:S01]  /*2e10*/  MOV R12, R218 ;  /* 0x000000da000c7202 */ /* 0x000fe20000000f00 */
[----:B------:R-:W-:Y:S02]  /*2e20*/  IMAD.MOV.U32 R10, RZ, RZ, R220 ;  /* 0x000000ffff0a7224 */ /* 0x000fe400078e00dc */
[----:B------:R-:W-:Y:S02]  /*2e30*/  IMAD.MOV.U32 R14, RZ, RZ, R216 ;  /* 0x000000ffff0e7224 */ /* 0x000fe400078e00d8 */
[----:B------:R-:W-:Y:S02]  /*2e40*/  IMAD.MOV.U32 R13, RZ, RZ, R217 ;  /* 0x000000ffff0d7224 */ /* 0x000fe400078e00d9 */
[----:B------:R-:W-:Y:S02]  /*2e50*/  IMAD.MOV.U32 R11, RZ, RZ, R219 ;  /* 0x000000ffff0b7224 */ /* 0x000fe400078e00db */
        /* <DEDUP_REMOVED lines=8> */
[----:B------:R-:W-:Y:S02]  /*2ee0*/  IMAD.MOV.U32 R221, RZ, RZ, R9 ;  /* 0x000000ffffdd7224 */ /* 0x000fe400078e0009 */
[----:B------:R-:W-:Y:S02]  /*2ef0*/  IMAD.MOV.U32 R222, RZ, RZ, R8 ;  /* 0x000000ffffde7224 */ /* 0x000fe400078e0008 */
[----:B------:R-:W-:Y:S01]  /*2f00*/  IMAD.MOV.U32 R223, RZ, RZ, R7 ;  /* 0x000000ffffdf7224 */ /* 0x000fe200078e0007 */
[----:B------:R-:W-:Y:S02]  /*2f10*/  UIADD3 UR16, UR7, 0x6, URZ ;  /* 0x0000000607107890 */ /* 0x000fe4000fffe03f */
[----:B------:R-:W-:Y:S01]  /*2f20*/  UIADD3 UR14, UR6, 0x6, URZ ;  /* 0x00000006060e7890 */ /* 0x000fe2000fffe03f */
[----:B------:R-:W-:Y:S01]  /*2f30*/  UMOV UR13, 0x40000040 ;  /* 0x40000040000d7882 */ /* 0x000fe20000000000 */
[----:B------:R-:W-:-:S03]  /*2f40*/  UMOV UR15, 0x40000040 ;  /* 0x40000040000f7882 */ /* 0x000fc60000000000 */
[----:B------:R-:W-:Y:S01]  /*2f50*/  UMOV UR12, UR16 ;  /* 0x00000010000c7c82 */ /* 0x000fe20008000000 */
[----:B------:R-:W-:Y:S01]  /*2f60*/  MOV R8, R210 ;  /* 0x000000d200087202 */ /* 0x000fe20000000f00 */
[----:B------:R-:W-:Y:S02]  /*2f70*/  IMAD.MOV.U32 R7, RZ, RZ, R211 ;  /* 0x000000ffff077224 */ /* 0x000fe400078e00d3 */
[----:B------:R-:W-:Y:S01]  /*2f80*/  IMAD.MOV.U32 R10, RZ, RZ, R208 ;  /* 0x000000ffff0a7224 */ /* 0x000fe200078e00d0 */
[----:B------:R-:W3:Y:S01]  /*2f90*/  LDL.LU.64 R210, [R1+0x220] ;  /* 0x0002200001d27983 */ /* 0x000ee20000300a00 */
[----:B------:R-:W-:Y:S01]  /*2fa0*/  IMAD.MOV.U32 R9, RZ, RZ, R209 ;  /* 0x000000ffff097224 */ /* 0x000fe200078e00d1 */
[----:B------:R-:W-:Y:S01]  /*2fb0*/  MOV R14, R204 ;  /* 0x000000cc000e7202 */ /* 0x000fe20000000f00 */
[----:B------:R-:W-:Y:S01]  /*2fc0*/  IMAD.MOV.U32 R12, RZ, RZ, R206 ;  /* 0x000000ffff0c7224 */ /* 0x000fe200078e00ce */
[----:B------:R-:W3:Y:S01]  /*2fd0*/  LDL.LU.64 R208, [R1+0x218] ;  /* 0x0002180001d07983 */ /* 0x000ee20000300a00 */
        /* <DEDUP_REMOVED lines=104> */
[----:B0-----:R-:W-:-:S03]  /*3660*/  MOV R212, R6 ;  /* 0x0000000600d47202 */ /* 0x001fc60000000f00 */
[----:B------:R0:W-:Y:S01]  /*3670*/  STL.64 [R1+0x1b8], R204 ;  /* 0x0001b8cc01007387 */ /* 0x0001e20000100a00 */
[----:B-1----:R-:W-:-:S03]  /*3680*/  IMAD.MOV.U32 R210, RZ, RZ, R8 ;  /* 0x000000ffffd27224 */ /* 0x002fc600078e0008 */
[----:B------:R1:W-:Y:S01]  /*3690*/  STL.64 [R1+0x1b0], R202 ;  /* 0x0001b0ca01007387 */ /* 0x0003e20000100a00 */
[----:B--2---:R-:W-:Y:S02]  /*36a0*/  IMAD.MOV.U32 R208, RZ, RZ, R10 ;  /* 0x000000ffffd07224 */ /* 0x004fe400078e000a */
[----:B------:R-:W-:Y:S01]  /*36b0*/  IMAD.MOV.U32 R209, RZ, RZ, R9 ;  /* 0x000000ffffd17224 */ /* 0x000fe200078e0009 */
[----:B------:R2:W-:Y:S01]  /*36c0*/  STL.64 [R1+0x1a8], R200 ;  /* 0x0001a8c801007387 */ /* 0x0005e20000100a00 */
[----:B---3--:R-:W-:Y:S01]  /*36d0*/  MOV R206, R12 ;  /* 0x0000000c00ce7202 */ /* 0x008fe20000000f00 */
[----:B------:R-:W-:Y:S02]  /*36e0*/  IMAD.MOV.U32 R207, RZ, RZ, R11 ;  /* 0x000000ffffcf7224 */ /* 0x000fe400078e000b */
[----:B0-----:R-:W-:Y:S01]  /*36f0*/  IMAD.MOV.U32 R204, RZ, RZ, R14 ;  /* 0x000000ffffcc7224 */ /* 0x001fe200078e000e */
[----:B------:R-:W-:Y:S01]  /*3700*/  UMOV UR12, UR32 ;  /* 0x00000020000c7c82 */ /* 0x000fe20008000000 */
[----:B------:R-:W-:Y:S01]  /*3710*/  IMAD.MOV.U32 R205, RZ, RZ, R13 ;  /* 0x000000ffffcd7224 */ /* 0x000fe200078e000d */
[----:B------:R-:W-:Y:S01]  /*3720*/  UMOV UR13, UR33 ;  /* 0x00000021000d7c82 */ /* 0x000fe20008000000 */
[----:B-1----:R-:W-:Y:S01]  /*3730*/  IMAD.MOV.U32 R202, RZ, RZ, R19 ;  /* 0x000000ffffca7224 */ /* 0x002fe200078e0013 */
[----:B------:R-:W3:Y:S01]  /*3740*/  LDL.LU.64 R216, [R1+0x50] ;  /* 0x0000500001d87983 */ /* 0x000ee20000300a00 */
[----:B------:R-:W-:Y:S01]  /*3750*/  IMAD.MOV.U32 R203, RZ, RZ, R15 ;  /* 0x000000ffffcb7224 */ /* 0x000fe200078e000f */
[----:B--2---:R-:W-:Y:S01]  /*3760*/  MOV R200, R21 ;  /* 0x0000001500c87202 */ /* 0x004fe20000000f00 */
[----:B------:R-:W-:Y:S01]  /*3770*/  IMAD.MOV.U32 R201, RZ, RZ, R20 ;  /* 0x000000ffffc97224 */ /* 0x000fe200078e0014 */
[----:B------:R-:W3:Y:S01]  /*3780*/  LDL.LU.64 R218, [R1+0x58] ;  /* 0x0000580001da7983 */ /* 0x000ee20000300a00 */
[----:B------:R-:W-:-:S02]  /*3790*/  IMAD.MOV.U32 R211, RZ, RZ, R7 ;  /* 0x000000ffffd37224 */ /* 0x000fc400078e0007 */
[----:B------:R-:W-:Y:S01]  /*37a0*/  IMAD.MOV.U32 R213, RZ, RZ, R4 ;  /* 0x000000ffffd57224 */ /* 0x000fe200078e0004 */
[----:B------:R-:W3:Y:S01]  /*37b0*/  LDL.LU.64 R220, [R1+0x60] ;  /* 0x0000600001dc7983 */ /* 0x000ee20000300a00 */
[----:B------:R-:W-:Y:S02]  /*37c0*/  IMAD.MOV.U32 R214, RZ, RZ, R3 ;  /* 0x000000ffffd67224 */ /* 0x000fe400078e0003 */
[----:B------:R-:W-:Y:S01]  /*37d0*/  IMAD.MOV.U32 R215, RZ, RZ, R0 ;  /* 0x000000ffffd77224 */ /* 0x000fe200078e0000 */
[----:B------:R-:W3:Y:S04]  /*37e0*/  LDL.LU.64 R222, [R1+0x68] ;  /* 0x0000680001de7983 */ /* 0x000ee80000300a00 */
[----:B------:R-:W3:Y:S04]  /*37f0*/  LDL.LU.64 R224, [R1+0x70] ;  /* 0x0000700001e07983 */ /* 0x000ee80000300a00 */
[----:B------:R-:W3:Y:S01]  /*3800*/  LDL.LU.64 R226, [R1+0x78] ;  /* 0x0000780001e27983 */ /* 0x000ee20000300a00 */
[----:B------:R-:W-:-:S02]  /*3810*/  WARPGROUP.DEPBAR.LE gsb0, 0x0 ;  /* 0x00008000000079c5 */ /* 0x000fc40000010000 */
        /* <DEDUP_REMOVED lines=18> */
[----:B------:R-:W-:Y:S01]  /*3940*/  UMOV UR12, UR16 ;  /* 0x00000010000c7c82 */ /* 0x000fe20008000000 */
        /* <DEDUP_REMOVED lines=8> */
[----:B------:R-:W-:Y:S01]  /*39d0*/  MOV R19, R214 ;  /* 0x000000d600137202 */ /* 0x000fe20000000f00 */
[----:B------:R-:W-:Y:S02]  /*39e0*/  IMAD.MOV.U32 R15, RZ, RZ, R215 ;  /* 0x000000ffff0f7224 */ /* 0x000fe400078e00d7 */
[----:B------:R-:W-:Y:S01]  /*39f0*/  IMAD.MOV.U32 R21, RZ, RZ, R212 ;  /* 0x000000ffff157224 */ /* 0x000fe200078e00d4 */
[----:B------:R-:W2:Y:S01]  /*3a00*/  LDL.LU.64 R214, [R1+0x1a0] ;  /* 0x0001a00001d67983 */ /* 0x000ea20000300a00 */
[----:B------:R-:W-:-:S03]  /*3a10*/  IMAD.MOV.U32 R20, RZ, RZ, R213 ;  /* 0x000000ffff147224 */ /* 0x000fc600078e00d5 */
        /* <DEDUP_REMOVED lines=52> */
[----:B0-----:R-:W-:Y:S02]  /*3d60*/  IMAD.MOV.U32 R214, RZ, RZ, R19 ;  /* 0x000000ffffd67224 */ /* 0x001fe400078e0013 */
[----:B------:R-:W-:-:S02]  /*3d70*/  IMAD.MOV.U32 R215, RZ, RZ, R15 ;  /* 0x000000ffffd77224 */ /* 0x000fc400078e000f */
[----:B-1----:R-:W-:Y:S02]  /*3d80*/  IMAD.MOV.U32 R212, RZ, RZ, R21 ;  /* 0x000000ffffd47224 */ /* 0x002fe400078e0015 */
        /* <DEDUP_REMOVED lines=53> */
[----:B------:R-:W-:Y:S02]  /*40e0*/  WARPGROUP.DEPBAR.LE gsb0, 0x0 ;  /* 0x00008000000079c5 */ /* 0x000fe40000010000 */
[----:B------:R-:W-:Y:S01]  /*40f0*/  IMAD.MOV.U32 R3, RZ, RZ, R214 ;  /* 0x000000ffff037224 */ /* 0x000fe200078e00d6 */
[----:B------:R-:W-:Y:S01]  /*4100*/  MOV R6, R212 ;  /* 0x000000d400067202 */ /* 0x000fe20000000f00 */
[----:B------:R-:W-:Y:S02]  /*4110*/  IMAD.MOV.U32 R0, RZ, RZ, R215 ;  /* 0x000000ffff007224 */ /* 0x000fe400078e00d7 */
[----:B------:R-:W-:Y:S01]  /*4120*/  IMAD.MOV.U32 R4, RZ, RZ, R213 ;  /* 0x000000ffff047224 */ /* 0x000fe200078e00d5 */
[----:B------:R-:W2:Y:S04]  /*4130*/  LDL.LU.64 R214, [R1+0x190] ;  /* 0x0001900001d67983 */ /* 0x000ea80000300a00 */
[----:B------:R-:W2:Y:S01]  /*4140*/  LDL.LU.64 R212, [R1+0x188] ;  /* 0x0001880001d47983 */ /* 0x000ea20000300a00 */
[----:B------:R-:W-:Y:S01]  /*4150*/  IMAD.MOV.U32 R14, RZ, RZ, R216 ;  /* 0x000000ffff0e7224 */ /* 0x000fe200078e00d8 */
[----:B------:R-:W-:Y:S01]  /*4160*/  MOV R10, R220 ;  /* 0x000000dc000a7202 */ /* 0x000fe20000000f00 */
[----:B------:R-:W-:-:S02]  /*4170*/  IMAD.MOV.U32 R8, RZ, RZ, R222 ;  /* 0x000000ffff087224 */ /* 0x000fc400078e00de */
[----:B------:R-:W-:Y:S02]  /*4180*/  IMAD.MOV.U32 R13, RZ, RZ, R217 ;  /* 0x000000ffff0d7224 */ /* 0x000fe400078e00d9 */
[----:B------:R-:W-:Y:S02]  /*4190*/  IMAD.MOV.U32 R12, RZ, RZ, R218 ;  /* 0x000000ffff0c7224 */ /* 0x000fe400078e00da */
[----:B------:R-:W-:Y:S02]  /*41a0*/  IMAD.MOV.U32 R11, RZ, RZ, R219 ;  /* 0x000000ffff0b7224 */ /* 0x000fe400078e00db */
[----:B------:R-:W-:Y:S02]  /*41b0*/  IMAD.MOV.U32 R9, RZ, RZ, R221 ;  /* 0x000000ffff097224 */ /* 0x000fe400078e00dd */
[----:B------:R-:W-:Y:S01]  /*41c0*/  IMAD.MOV.U32 R7, RZ, RZ, R223 ;  /* 0x000000ffff077224 */ /* 0x000fe200078e00df */
[----:B------:R-:W-:Y:S01]  /*41d0*/  MOV R216, R14 ;  /* 0x0000000e00d87202 */ /* 0x000fe20000000f00 */
[----:B------:R-:W-:Y:S01]  /*41e0*/  IMAD.MOV.U32 R217, RZ, RZ, R13 ;  /* 0x000000ffffd97224 */ /* 0x000fe200078e000d */
[----:B------:R-:W-:Y:S01]  /*41f0*/  MOV R222, R8 ;  /* 0x0000000800de7202 */ /* 0x000fe20000000f00 */
[----:B------:R-:W-:-:S02]  /*4200*/  IMAD.MOV.U32 R218, RZ, RZ, R12 ;  /* 0x000000ffffda7224 */ /* 0x000fc400078e000c */
[----:B------:R-:W-:Y:S02]  /*4210*/  IMAD.MOV.U32 R219, RZ, RZ, R11 ;  /* 0x000000ffffdb7224 */ /* 0x000fe400078e000b */
        /* <DEDUP_REMOVED lines=8> */
[----:B------:R-:W-:Y:S02]  /*42a0*/  IMAD.MOV.U32 R8, RZ, RZ, R210 ;  /* 0x000000ffff087224 */ /* 0x000fe400078e00d2 */
[----:B------:R-:W-:Y:S01]  /*42b0*/  IMAD.MOV.U32 R7, RZ, RZ, R211 ;  /* 0x000000ffff077224 */ /* 0x000fe200078e00d3 */
[----:B------:R-:W-:Y:S01]  /*42c0*/  MOV R12, R206 ;  /* 0x000000ce000c7202 */ /* 0x000fe20000000f00 */
        /* <DEDUP_REMOVED lines=8> */
[----:B------:R-:W-:Y:S01]  /*4350*/  IMAD.MOV.U32 R19, RZ, RZ, R202 ;  /* 0x000000ffff137224 */ /* 0x000fe200078e00ca */
[----:B------:R-:W-:Y:S01]  /*4360*/  MOV R21, R200 ;  /* 0x000000c800157202 */ /* 0x000fe20000000f00 */
        /* <DEDUP_REMOVED lines=101> */
[----:B-1----:R-:W-:Y:S01]  /*49c0*/  IMAD.MOV.U32 R210, RZ, RZ, R8 ;  /* 0x000000ffffd27224 */ /* 0x002fe200078e0008 */
[----:B------:R-:W-:Y:S02]  /*49d0*/  MOV R214, R3 ;  /* 0x0000000300d67202 */ /* 0x000fe40000000f00 */
[----:B------:R1:W-:Y:S01]  /*49e0*/  STL.64 [R1+0x110], R202 ;  /* 0x000110ca01007387 */ /* 0x0003e20000100a00 */
[----:B--2---:R-:W-:Y:S01]  /*49f0*/  MOV R208, R10 ;  /* 0x0000000a00d07202 */ /* 0x004fe20000000f00 */
[----:B------:R-:W-:Y:S02]  /*4a00*/  IMAD.MOV.U32 R209, RZ, RZ, R9 ;  /* 0x000000ffffd17224 */ /* 0x000fe400078e0009 */
[----:B------:R2:W-:Y:S01]  /*4a10*/  STL.64 [R1+0x108], R200 ;  /* 0x000108c801007387 */ /* 0x0005e20000100a00 */
[----:B---3--:R-:W-:Y:S02]  /*4a20*/  IMAD.MOV.U32 R206, RZ, RZ, R12 ;  /* 0x000000ffffce7224 */ /* 0x008fe400078e000c */
[----:B------:R-:W-:Y:S01]  /*4a30*/  IMAD.MOV.U32 R207, RZ, RZ, R11 ;  /* 0x000000ffffcf7224 */ /* 0x000fe200078e000b */
[----:B------:R-:W-:Y:S01]  /*4a40*/  UMOV UR12, UR32 ;  /* 0x00000020000c7c82 */ /* 0x000fe20008000000 */
[----:B0-----:R-:W-:Y:S01]  /*4a50*/  IMAD.MOV.U32 R204, RZ, RZ, R14 ;  /* 0x000000ffffcc7224 */ /* 0x001fe200078e000e */
[----:B------:R-:W-:Y:S01]  /*4a60*/  UMOV UR13, UR33 ;  /* 0x00000021000d7c82 */ /* 0x000fe20008000000 */
[----:B------:R-:W-:Y:S01]  /*4a70*/  IMAD.MOV.U32 R205, RZ, RZ, R13 ;  /* 0x000000ffffcd7224 */ /* 0x000fe200078e000d */
[----:B-1----:R-:W-:Y:S01]  /*4a80*/  MOV R202, R19 ;  /* 0x0000001300ca7202 */ /* 0x002fe20000000f00 */
[----:B------:R-:W-:Y:S01]  /*4a90*/  IMAD.MOV.U32 R203, RZ, RZ, R15 ;  /* 0x000000ffffcb7224 */ /* 0x000fe200078e000f */
        /* <DEDUP_REMOVED lines=39> */
[----:B------:R-:W-:Y:S02]  /*4d10*/  IMAD.MOV.U32 R19, RZ, RZ, R214 ;  /* 0x000000ffff137224 */ /* 0x000fe400078e00d6 */
        /* <DEDUP_REMOVED lines=57> */
[----:B------:R-:W-:Y:S01]  /*50b0*/  IMAD.MOV.U32 R215, RZ, RZ, R15 ;  /* 0x000000ffffd77224 */ /* 0x000fe200078e000f */
[----:B-1----:R-:W-:Y:S01]  /*50c0*/  MOV R212, R21 ;  /* 0x0000001500d47202 */ /* 0x002fe20000000f00 */
[----:B------:R-:W-:-:S03]  /*50d0*/  IMAD.MOV.U32 R213, RZ, RZ, R20 ;  /* 0x000000ffffd57224 */ /* 0x000fc600078e0014 */
        /* <DEDUP_REMOVED lines=44> */
[----:B------:R-:W-:Y:S02]  /*53a0*/  IMAD.MOV.U32 R6, RZ, RZ, R224 ;  /* 0x000000ffff067224 */ /* 0x000fe400078e00e0 */
[----:B------:R-:W-:Y:S02]  /*53b0*/  IMAD.MOV.U32 R3, RZ, RZ, R226 ;  /* 0x000000ffff037224 */ /* 0x000fe400078e00e2 */
[----:B------:R-:W-:Y:S02]  /*53c0*/  IMAD.MOV.U32 R0, RZ, RZ, R227 ;  /* 0x000000ffff007224 */ /* 0x000fe400078e00e3 */
[----:B------:R-:W-:Y:S01]  /*53d0*/  IMAD.MOV.U32 R4, RZ, RZ, R225 ;  /* 0x000000ffff047224 */ /* 0x000fe200078e00e1 */
[----:B------:R-:W-:Y:S01]  /*53e0*/  MOV R224, R6 ;  /* 0x0000000600e07202 */ /* 0x000fe20000000f00 */
[----:B------:R-:W-:Y:S02]  /*53f0*/  IMAD.MOV.U32 R226, RZ, RZ, R3 ;  /* 0x000000ffffe27224 */ /* 0x000fe400078e0003 */
[----:B------:R-:W-:-:S02]  /*5400*/  IMAD.MOV.U32 R227, RZ, RZ, R0 ;  /* 0x000000ffffe37224 */ /* 0x000fc400078e0000 */
[----:B------:R-:W-:Y:S01]  /*5410*/  IMAD.MOV.U32 R225, RZ, RZ, R4 ;  /* 0x000000ffffe17224 */ /* 0x000fe200078e0004 */
[----:B------:R-:W-:Y:S02]  /*5420*/  WARPGROUP.DEPBAR.LE gsb0, 0x0 ;  /* 0x00008000000079c5 */ /* 0x000fe40000010000 */
[----:B------:R-:W-:Y:S01]  /*5430*/  MOV R3, R214 ;  /* 0x000000d600037202 */ /* 0x000fe20000000f00 */
[----:B------:R-:W-:Y:S02]  /*5440*/  IMAD.MOV.U32 R0, RZ, RZ, R215 ;  /* 0x000000ffff007224 */ /* 0x000fe400078e00d7 */
[----:B------:R-:W-:Y:S01]  /*5450*/  IMAD.MOV.U32 R6, RZ, RZ, R212 ;  /* 0x000000ffff067224 */ /* 0x000fe200078e00d4 */
[----:B------:R-:W2:Y:S01]  /*5460*/  LDL.LU.64 R214, [R1+0xf0] ;  /* 0x0000f00001d67983 */ /* 0x000ea20000300a00 */
[----:B------:R-:W-:-:S03]  /*5470*/  IMAD.MOV.U32 R4, RZ, RZ, R213 ;  /* 0x000000ffff047224 */ /* 0x000fc600078e00d5 */
[----:B------:R-:W2:Y:S01]  /*5480*/  LDL.LU.64 R212, [R1+0xe8] ;  /* 0x0000e80001d47983 */ /* 0x000ea20000300a00 */
[----:B------:R-:W-:Y:S01]  /*5490*/  MOV R14, R216 ;  /* 0x000000d8000e7202 */ /* 0x000fe20000000f00 */
[----:B------:R-:W-:Y:S01]  /*54a0*/  IMAD.MOV.U32 R12, RZ, RZ, R218 ;  /* 0x000000ffff0c7224 */ /* 0x000fe200078e00da */
[----:B------:R-:W-:Y:S01]  /*54b0*/  MOV R8, R222 ;  /* 0x000000de00087202 */ /* 0x000fe20000000f00 */
[----:B------:R-:W-:Y:S02]  /*54c0*/  IMAD.MOV.U32 R13, RZ, RZ, R217 ;  /* 0x000000ffff0d7224 */ /* 0x000fe400078e00d9 */
[----:B------:R-:W-:Y:S02]  /*54d0*/  IMAD.MOV.U32 R11, RZ, RZ, R219 ;  /* 0x000000ffff0b7224 */ /* 0x000fe400078e00db */
[----:B------:R-:W-:Y:S02]  /*54e0*/  IMAD.MOV.U32 R10, RZ, RZ, R220 ;  /* 0x000000ffff0a7224 */ /* 0x000fe400078e00dc */
[----:B------:R-:W-:-:S02]  /*54f0*/  IMAD.MOV.U32 R9, RZ, RZ, R221 ;  /* 0x000000ffff097224 */ /* 0x000fc400078e00dd */
[----:B------:R-:W-:Y:S01]  /*5500*/  IMAD.MOV.U32 R7, RZ, RZ, R223 ;  /* 0x000000ffff077224 */ /* 0x000fe200078e00df */
        /* <DEDUP_REMOVED lines=8> */
[----:B------:R-:W-:Y:S02]  /*5590*/  UIADD3 UR16, UR7, 0x606, URZ ;  /* 0x0000060607107890 */ /* 0x000fe4000fffe03f */
[----:B------:R-:W-:Y:S01]  /*55a0*/  UIADD3 UR10, UR6, 0x706, URZ ;  /* 0x00000706060a7890 */ /* 0x000fe2000fffe03f */
[----:B------:R-:W-:Y:S01]  /*55b0*/  UMOV UR9, 0x40000040 ;  /* 0x4000004000097882 */ /* 0x000fe20000000000 */
[----:B------:R-:W-:-:S03]  /*55c0*/  UMOV UR11, 0x40000040 ;  /* 0x40000040000b7882 */ /* 0x000fc60000000000 */
[----:B------:R-:W-:Y:S01]  /*55d0*/  UMOV UR8, UR16 ;  /* 0x0000001000087c82 */ /* 0x000fe20008000000 */
[----:B------:R-:W-:Y:S01]  /*55e0*/  IMAD.MOV.U32 R8, RZ, RZ, R210 ;  /* 0x000000ffff087224 */ /* 0x000fe200078e00d2 */
[----:B------:R-:W-:Y:S01]  /*55f0*/  MOV R10, R208 ;  /* 0x000000d0000a7202 */ /* 0x000fe20000000f00 */
[----:B------:R-:W-:Y:S02]  /*5600*/  IMAD.MOV.U32 R7, RZ, RZ, R211 ;  /* 0x000000ffff077224 */ /* 0x000fe400078e00d3 */
[----:B------:R-:W-:Y:S01]  /*5610*/  IMAD.MOV.U32 R9, RZ, RZ, R209 ;  /* 0x000000ffff097224 */ /* 0x000fe200078e00d1 */
[----:B------:R-:W3:Y:S01]  /*5620*/  LDL.LU.64 R210, [R1+0xe0] ;  /* 0x0000e00001d27983 */ /* 0x000ee20000300a00 */
        /* <DEDUP_REMOVED lines=18> */
[----:B------:R1:W-:Y:S04]  /*5750*/  STL.64 [R1+0x50], R216 ;  /* 0x000050d801007387 */ /* 0x0003e80000100a00 */
[----:B------:R-:W-:Y:S04]  /*5760*/  STL.64 [R1+0x58], R218 ;  /* 0x000058da01007387 */ /* 0x000fe80000100a00 */
[----:B------:R-:W-:Y:S04]  /*5770*/  STL.64 [R1+0x60], R220 ;  /* 0x000060dc01007387 */ /* 0x000fe80000100a00 */
[----:B------:R2:W-:Y:S04]  /*5780*/  STL.64 [R1+0x68], R222 ;  /* 0x000068de01007387 */ /* 0x0005e80000100a00 */
        /* <DEDUP_REMOVED lines=76> */
[----:B------:R0:W-:Y:S01]  /*5c50*/  STL.64 [R1+0xa0], R214 ;  /* 0x0000a0d601007387 */ /* 0x0001e20000100a00 */
[----:B-1----:R-:W-:Y:S01]  /*5c60*/  MOV R216, R14 ;  /* 0x0000000e00d87202 */ /* 0x002fe20000000f00 */
[----:B------:R-:W-:Y:S01]  /*5c70*/  IMAD.MOV.U32 R217, RZ, RZ, R13 ;  /* 0x000000ffffd97224 */ /* 0x000fe200078e000d */
[----:B--2---:R-:W-:Y:S01]  /*5c80*/  MOV R222, R8 ;  /* 0x0000000800de7202 */ /* 0x004fe20000000f00 */
[----:B------:R1:W-:Y:S01]  /*5c90*/  STL.64 [R1+0x98], R212 ;  /* 0x000098d401007387 */ /* 0x0003e20000100a00 */
[----:B------:R-:W-:Y:S02]  /*5ca0*/  IMAD.MOV.U32 R218, RZ, RZ, R12 ;  /* 0x000000ffffda7224 */ /* 0x000fe400078e000c */
[----:B------:R-:W-:Y:S02]  /*5cb0*/  IMAD.MOV.U32 R219, RZ, RZ, R11 ;  /* 0x000000ffffdb7224 */ /* 0x000fe400078e000b */
[----:B------:R-:W-:-:S02]  /*5cc0*/  IMAD.MOV.U32 R220, RZ, RZ, R10 ;  /* 0x000000ffffdc7224 */ /* 0x000fc400078e000a */
[----:B------:R-:W-:Y:S02]  /*5cd0*/  IMAD.MOV.U32 R221, RZ, RZ, R9 ;  /* 0x000000ffffdd7224 */ /* 0x000fe400078e0009 */
[----:B0-----:R-:W-:Y:S02]  /*5ce0*/  IMAD.MOV.U32 R214, RZ, RZ, R19 ;  /* 0x000000ffffd67224 */ /* 0x001fe400078e0013 */
[----:B------:R-:W-:Y:S02]  /*5cf0*/  IMAD.MOV.U32 R215, RZ, RZ, R15 ;  /* 0x000000ffffd77224 */ /* 0x000fe400078e000f */
[----:B-1----:R-:W-:Y:S02]  /*5d00*/  IMAD.MOV.U32 R212, RZ, RZ, R21 ;  /* 0x000000ffffd47224 */ /* 0x002fe400078e0015 */
[----:B------:R-:W-:Y:S02]  /*5d10*/  IMAD.MOV.U32 R213, RZ, RZ, R20 ;  /* 0x000000ffffd57224 */ /* 0x000fe400078e0014 */
[----:B------:R-:W-:-:S02]  /*5d20*/  IMAD.MOV.U32 R223, RZ, RZ, R7 ;  /* 0x000000ffffdf7224 */ /* 0x000fc400078e0007 */
[----:B------:R-:W-:Y:S02]  /*5d30*/  IMAD.MOV.U32 R224, RZ, RZ, R6 ;  /* 0x000000ffffe07224 */ /* 0x000fe400078e0006 */
[----:B------:R-:W-:Y:S02]  /*5d40*/  IMAD.MOV.U32 R225, RZ, RZ, R4 ;  /* 0x000000ffffe17224 */ /* 0x000fe400078e0004 */
[----:B------:R-:W-:Y:S02]  /*5d50*/  IMAD.MOV.U32 R226, RZ, RZ, R3 ;  /* 0x000000ffffe27224 */ /* 0x000fe400078e0003 */
[----:B------:R-:W-:Y:S01]  /*5d60*/  IMAD.MOV.U32 R227, RZ, RZ, R0 ;  /* 0x000000ffffe37224 */ /* 0x000fe200078e0000 */
[----:B------:R-:W-:Y:S01]  /*5d70*/  UMOV UR8, UR32 ;  /* 0x0000002000087c82 */ /* 0x000fe20008000000 */
[----:B------:R-:W-:Y:S01]  /*5d80*/  UMOV UR9, UR33 ;  /* 0x0000002100097c82 */ /* 0x000fe20008000000 */
[----:B------:R-:W-:-:S03]  /*5d90*/  WARPGROUP.DEPBAR.LE gsb0, 0x0 ;  /* 0x00008000000079c5 */ /* 0x000fc60000010000 */
[----:B------:R-:W-:-:S06]  /*5da0*/  WARPGROUP.ARRIVE ;  /* 0x00000000000079c5 */ /* 0x000fcc0000000000 */
[----:B------:R-:W-:Y:S03]  /*5db0*/  HGMMA.64x32x16.F32.BF16 R212, gdesc[UR8], R212, gsb0 ;  /* 0x0060000008d479f0 */ /* 0x000fe600080018d4 */
[----:B------:R-:W-:Y:S02]  /*5dc0*/  WARPGROUP.DEPBAR.LE gsb0, 0x0 ;  /* 0x00008000000079c5 */ /* 0x000fe40000010000 */
[----:B------:R-:W-:Y:S04]  /*5dd0*/  STL.64 [R1], R212 ;  /* 0x000000d401007387 */ /* 0x000fe80000100a00 */
[----:B------:R0:W-:Y:S04]  /*5de0*/  STL.64 [R1+0x8], R214 ;  /* 0x000008d601007387 */ /* 0x0001e80000100a00 */
[----:B------:R1:W-:Y:S04]  /*5df0*/  STL.64 [R1+0x10], R216 ;  /* 0x000010d801007387 */ /* 0x0003e80000100a00 */
[----:B------:R1:W-:Y:S04]  /*5e00*/  STL.64 [R1+0x18], R218 ;  /* 0x000018da01007387 */ /* 0x0003e80000100a00 */
[----:B------:R1:W-:Y:S04]  /*5e10*/  STL.64 [R1+0x20], R220 ;  /* 0x000020dc01007387 */ /* 0x0003e80000100a00 */
[----:B------:R1:W-:Y:S04]  /*5e20*/  STL.64 [R1+0x28], R222 ;  /* 0x000028de01007387 */ /* 0x0003e80000100a00 */
[----:B------:R1:W-:Y:S04]  /*5e30*/  STL.64 [R1+0x30], R224 ;  /* 0x000030e001007387 */ /* 0x0003e80000100a00 */
[----:B------:R1:W-:Y:S04]  /*5e40*/  STL.64 [R1+0x38], R226 ;  /* 0x000038e201007387 */ /* 0x0003e80000100a00 */
[----:B0-----:R1:W5:Y:S04]  /*5e50*/  LDL.LU.64 R214, [R1+0xa0] ;  /* 0x0000a00001d67983 */ /* 0x0013680000300a00 */
[----:B------:R1:W5:Y:S01]  /*5e60*/  LDL.LU.64 R212, [R1+0x98] ;  /* 0x0000980001d47983 */ /* 0x0003620000300a00 */
[----:B------:R-:W-:Y:S05]  /*5e70*/  @!P1 BRA `(.L_x_18) ;  /* 0x0000005400149947 */ /* 0x000fea0003800000 */
[----:B------:R-:W-:Y:S01]  /*5e80*/  UIADD3 UR7, UR37, 0x1, URZ ;  /* 0x0000000125077890 */ /* 0x000fe2000fffe03f */
[----:B------:R-:W-:-:S03]  /*5e90*/  MOV R4, R5 ;  /* 0x0000000500047202 */ /* 0x000fc60000000f00 */
[----:B------:R-:W-:-:S04]  /*5ea0*/  UISETP.NE.AND UP0, UPT, UR7, 0x2, UPT ;  /* 0x000000020700788c */ /* 0x000fc8000bf05270 */
[----:B------:R-:W-:Y:S02]  /*5eb0*/  USEL UR6, URZ, 0x1, UP0 ;  /* 0x000000013f067887 */ /* 0x000fe40008000000 */
[----:B------:R-:W-:Y:S02]  /*5ec0*/  USEL UR7, UR7, URZ, UP0 ;  /* 0x0000003f07077287 */ /* 0x000fe40008000000 */
[----:B------:R-:W-:-:S06]  /*5ed0*/  ULOP3.LUT UR6, UR36, UR6, URZ, 0x3c, !UPT ;  /* 0x0000000624067292 */ /* 0x000fcc000f8e3c3f */
[----:B------:R-:W-:Y:S01]  /*5ee0*/  IMAD.U32 R3, RZ, RZ, UR6 ;  /* 0x00000006ff037e24 */ /* 0x000fe2000f8e00ff */
[----:B------:R-:W-:-:S06]  /*5ef0*/  UMOV UR6, UR37 ;  /* 0x0000002500067c82 */ /* 0x000fcc0008000000 */
.L_x_25:
[----:B------:R-:W-:Y:S05]  /*5f00*/  @!P0 BRA `(.L_x_19) ;  /* 0x0000000000048947 */ /* 0x000fea0003800000 */
[----:B------:R-:W-:Y:S01]  /*5f10*/  BPT.TRAP 0x1 ;  /* 0x000000040000795c */ /* 0x000fe20000300000 */
.L_x_19:
[----:B------:R-:W-:Y:S01]  /*5f20*/  ULEA UR8, UR7, UR39, 0x3 ;  /* 0x0000002707087291 */ /* 0x000fe2000f8e183f */
[----:B------:R-:W-:-:S08]  /*5f30*/  SHF.L.U32 R0, R3, 0x1f, RZ ;  /* 0x0000001f03007819 */ /* 0x000fd000000006ff */
[----:B------:R0:W2:Y:S01]  /*5f40*/  SYNCS.PHASECHK.TRANS64.TRYWAIT P1, [UR8], R0 ;  /* 0x00000000ff0075a7 */ /* 0x0000a20008020148 */
[----:B------:R-:W-:Y:S05]  /*5f50*/  @!P0 BRA `(.L_x_20) ;  /* 0x0000000000048947 */ /* 0x000fea0003800000 */
[----:B------:R-:W-:Y:S01]  /*5f60*/  BPT.TRAP 0x1 ;  /* 0x000000040000795c */ /* 0x000fe20000300000 */
.L_x_20:
[----:B--2---:R-:W-:Y:S05]  /*5f70*/  @P1 BRA `(.L_x_21) ;  /* 0x0000000000081947 */ /* 0x004fea0003800000 */
[----:B------:R-:W2:Y:S02]  /*5f80*/  SYNCS.PHASECHK.TRANS64.TRYWAIT P1, [UR8], R0 ;  /* 0x00000000ff0075a7 */ /* 0x000ea40008020148 */
[----:B--2---:R-:W-:Y:S05]  /*5f90*/  @!P1 BRA `(.L_x_22) ;  /* 0x0000015000489947 */ /* 0x004fea0003800000 */
.L_x_21:
[----:B------:R-:W-:Y:S04]  /*5fa0*/  STL.64 [R1+0x460], R198 ;  /* 0x000460c601007387 */ /* 0x000fe80000100a00 */
[----:B------:R-:W-:Y:S04]  /*5fb0*/  STL.64 [R1+0x458], R196 ;  /* 0x000458c401007387 */ /* 0x000fe80000100a00 */
[----:B------:R-:W-:Y:S04]  /*5fc0*/  STL.64 [R1+0x450], R194 ;  /* 0x000450c201007387 */ /* 0x000fe80000100a00 */
[----:B------:R-:W-:Y:S04]  /*5fd0*/  STL.64 [R1+0x448], R192 ;  /* 0x000448c001007387 */ /* 0x000fe80000100a00 */
[----:B------:R-:W-:Y:S04]  /*5fe0*/  STL.64 [R1+0x440], R190 ;  /* 0x000440be01007387 */ /* 0x000fe80000100a00 */
[----:B------:R-:W-:Y:S04]  /*5ff0*/  STL.64 [R1+0x438], R188 ;  /* 0x000438bc01007387 */ /* 0x000fe80000100a00 */
[----:B------:R-:W-:Y:S04]  /*6000*/  STL.64 [R1+0x430], R186 ;  /* 0x000430ba01007387 */ /* 0x000fe80000100a00 */
[----:B------:R3:W-:Y:S04]  /*6010*/  STL.64 [R1+0x428], R184 ;  /* 0x000428b801007387 */ /* 0x0007e80000100a00 */
[----:B---3--:R-:W3:Y:S04]  /*6020*/  LDL.LU.64 R184, [R1+0x40] ;  /* 0x0000400001b87983 */ /* 0x008ee80000300a00 */
[----:B------:R-:W3:Y:S04]  /*6030*/  LDL.LU.64 R186, [R1+0x48] ;  /* 0x0000480001ba7983 */ /* 0x000ee80000300a00 */
[----:B------:R-:W3:Y:S04]  /*6040*/  LDL.LU.64 R188, [R1+0x50] ;  /* 0x0000500001bc7983 */ /* 0x000ee80000300a00 */
[----:B------:R-:W3:Y:S04]  /*6050*/  LDL.LU.64 R190, [R1+0x58] ;  /* 0x0000580001be7983 */ /* 0x000ee80000300a00 */
[----:B------:R-:W3:Y:S04]  /*6060*/  LDL.LU.64 R192, [R1+0x60] ;  /* 0x0000600001c07983 */ /* 0x000ee80000300a00 */
[----:B------:R-:W3:Y:S04]  /*6070*/  LDL.LU.64 R194, [R1+0x68] ;  /* 0x0000680001c27983 */ /* 0x000ee80000300a00 */
[----:B------:R-:W3:Y:S04]  /*6080*/  LDL.LU.64 R196, [R1+0x70] ;  /* 0x0000700001c47983 */ /* 0x000ee80000300a00 */
[----:B------:R-:W3:Y:S01]  /*6090*/  LDL.LU.64 R198, [R1+0x78] ;  /* 0x0000780001c67983 */ /* 0x000ee20000300a00 */
[----:B------:R-:W-:-:S02]  /*60a0*/  UIMAD UR40, UR7, 0xc00, UR4 ;  /* 0x00000c00072878a4 */ /* 0x000fc4000f8e0204 */
[----:B------:R-:W-:Y:S01]  /*60b0*/  UIMAD UR41, UR7, 0xe00, UR5 ;  /* 0x00000e00072978a4 */ /* 0x000fe2000f8e0205 */
[----:B------:R-:W-:Y:S01]  /*60c0*/  UMOV UR9, 0x40000040 ;  /* 0x4000004000097882 */ /* 0x000fe20000000000 */
[----:B------:R-:W-:Y:S02]  /*60d0*/  UMOV UR11, 0x40000040 ;  /* 0x40000040000b7882 */ /* 0x000fe40000000000 */
[----:B------:R-:W-:Y:S01]  /*60e0*/  UIADD3 UR14, UR41, 0x100, URZ ;  /* 0x00000100290e7890 */ /* 0x000fe2000fffe03f */
[----:B------:R-:W-:Y:S02]  /*60f0*/  UMOV UR8, UR40 ;  /* 0x0000002800087c82 */ /* 0x000fe40008000000 */
[----:B------:R-:W-:Y:S01]  /*6100*/  UMOV UR10, UR41 ;  /* 0x00000029000a7c82 */ /* 0x000fe20008000000 */
        /* <DEDUP_REMOVED lines=18> */
[----:B-----5:R-:W-:Y:S01]  /*6230*/  WARPGROUP.ARRIVE ;  /* 0x00000000000079c5 */ /* 0x020fe20000000000 */
[----:B------:R-:W-:Y:S01]  /*6240*/  UIADD3 UR30, UR41, 0x500, URZ ;  /* 0x00000500291e7890 */ /* 0x000fe2000fffe03f */
[----:B--2---:R-:W-:Y:S01]  /*6250*/  IMAD.MOV.U32 R6, RZ, RZ, R198 ;  /* 0x000000ffff067224 */ /* 0x004fe200078e00c6 */
[----:B------:R-:W-:Y:S01]  /*6260*/  UMOV UR28, UR8 ;  /* 0x00000008001c7c82 */ /* 0x000fe20008000000 */
[----:B------:R-:W-:Y:S01]  /*6270*/  UMOV UR29, UR9 ;  /* 0x00000009001d7c82 */ /* 0x000fe20008000000 */
[----:B------:R-:W-:Y:S01]  /*6280*/  UMOV UR31, 0x40000040 ;  /* 0x40000040001f7882 */ /* 0x000fe20000000000 */
[----:B------:R-:W-:Y:S01]  /*6290*/  HGMMA.64x32x16.F32.BF16 R200, gdesc[UR12], R200, gsb0 ;  /* 0x006000000cc879f0 */ /* 0x000fe200080018c8 */
[----:B------:R-:W-:Y:S01]  /*62a0*/  UIADD3 UR34, UR41, 0x600, URZ ;  /* 0x0000060029227890 */ /* 0x000fe2000fffe03f */
[----:B0-----:R-:W-:Y:S01]  /*62b0*/  IMAD.MOV.U32 R0, RZ, RZ, R199 ;  /* 0x000000ffff007224 */ /* 0x001fe200078e00c7 */
[----:B------:R-:W-:Y:S01]  /*62c0*/  UMOV UR32, UR8 ;  /* 0x0000000800207c82 */ /* 0x000fe20008000000 */
[----:B------:R-:W-:Y:S01]  /*62d0*/  UMOV UR33, UR9 ;  /* 0x0000000900217c82 */ /* 0x000fe20008000000 */
[----:B------:R-:W-:Y:S01]  /*62e0*/  UMOV UR35, 0x40000040 ;  /* 0x4000004000237882 */ /* 0x000fe20000000000 */
[----:B------:R-:W-:Y:S01]  /*62f0*/  UIADD3 UR12, UR40, 0x400, URZ ;  /* 0x00000400280c7890 */ /* 0x000fe2000fffe03f */
[----:B------:R-:W-:Y:S01]  /*6300*/  IMAD.MOV.U32 R8, RZ, RZ, R196 ;  /* 0x000000ffff087224 */ /* 0x000fe200078e00c4 */
[----:B------:R-:W2:Y:S01]  /*6310*/  LDL.LU.64 R198, [R1+0x460] ;  /* 0x0004600001c67983 */ /* 0x000ea20000300a00 */
        /* <DEDUP_REMOVED lines=10> */
[----:B------:R-:W2:Y:S01]  /*63c0*/  LDL.LU.64 R192, [R1+0x448] ;  /* 0x0004480001c07983 */ /* 0x000ea20000300a00 */
[----:B------:R-:W-:Y:S02]  /*63d0*/  IMAD.MOV.U32 R15, RZ, RZ, R189 ;  /* 0x000000ffff0f7224 */ /* 0x000fe400078e00bd */
[----:B------:R-:W-:Y:S01]  /*63e0*/  IMAD.MOV.U32 R21, RZ, RZ, R186 ;  /* 0x000000ffff157224 */ /* 0x000fe200078e00ba */
[----:B------:R-:W2:Y:S01]  /*63f0*/  LDL.LU.64 R190, [R1+0x440] ;  /* 0x0004400001be7983 */ /* 0x000ea20000300a00 */
[----:B------:R-:W-:Y:S02]  /*6400*/  IMAD.MOV.U32 R20, RZ, RZ, R187 ;  /* 0x000000ffff147224 */ /* 0x000fe400078e00bb */
[----:B-1----:R-:W-:Y:S01]  /*6410*/  IMAD.MOV.U32 R216, RZ, RZ, R184 ;  /* 0x000000ffffd87224 */ /* 0x002fe200078e00b8 */
[----:B------:R-:W2:Y:S01]  /*6420*/  LDL.LU.64 R188, [R1+0x438] ;  /* 0x0004380001bc7983 */ /* 0x000ea20000300a00 */
[----:B------:R-:W-:-:S03]  /*6430*/  IMAD.MOV.U32 R23, RZ, RZ, R185 ;  /* 0x000000ffff177224 */ /* 0x000fc600078e00b9 */
[----:B------:R-:W2:Y:S04]  /*6440*/  LDL.LU.64 R186, [R1+0x430] ;  /* 0x0004300001ba7983 */ /* 0x000ea80000300a00 */
[----:B------:R-:W2:Y:S01]  /*6450*/  LDL.LU.64 R184, [R1+0x428] ;  /* 0x0004280001b87983 */ /* 0x000ea20000300a00 */
        /* <DEDUP_REMOVED lines=15> */
[----:B------:R-:W-:Y:S01]  /*6550*/  UMOV UR32, UR12 ;  /* 0x0000000c00207c82 */ /* 0x000fe20008000000 */
[----:B------:R-:W-:Y:S01]  /*6560*/  UMOV UR33, 0x40000040 ;  /* 0x4000004000217882 */ /* 0x000fe20000000000 */
[----:B------:R-:W-:Y:S02]  /*6570*/  WARPGROUP.DEPBAR.LE gsb0, 0x0 ;  /* 0x00008000000079c5 */ /* 0x000fe40000010000 */
[----:B------:R-:W-:-:S06]  /*6580*/  WARPGROUP.ARRIVE ;  /* 0x00000000000079c5 */ /* 0x000fcc0000000000 */
[----:B------:R-:W-:Y:S01]  /*6590*/  HGMMA.64x32x16.F32.BF16 R24, gdesc[UR32], R24, gsb0 ;  /* 0x00600000201879f0 */ /* 0x000fe20008001818 */
[----:B------:R-:W-:Y:S01]  /*65a0*/  UMOV UR28, UR32 ;  /* 0x00000020001c7c82 */ /* 0x000fe20008000000 */
[----:B------:R-:W-:Y:S01]  /*65b0*/  UMOV UR29, UR33 ;  /* 0x00000021001d7c82 */ /* 0x000fe20008000000 */
[----:B------:R0:W-:Y:S04]  /*65c0*/  STL.64 [R1+0x3e0], R214 ;  /* 0x0003e0d601007387 */ /* 0x0001e80000100a00 */
[----:B------:R1:W-:Y:S04]  /*65d0*/  STL.64 [R1+0x3d8], R212 ;  /* 0x0003d8d401007387 */ /* 0x0003e80000100a00 */
[----:B------:R3:W-:Y:S04]  /*65e0*/  STL.64 [R1+0x3d0], R210 ;  /* 0x0003d0d201007387 */ /* 0x0007e80000100a00 */
[----:B------:R4:W-:Y:S01]  /*65f0*/  STL.64 [R1+0x3c8], R208 ;  /* 0x0003c8d001007387 */ /* 0x0009e20000100a00 */
[----:B0-----:R-:W-:-:S02]  /*6600*/  IMAD.MOV.U32 R214, RZ, RZ, R6 ;  /* 0x000000ffffd67224 */ /* 0x001fc400078e0006 */
[----:B------:R-:W-:Y:S01]  /*6610*/  IMAD.MOV.U32 R215, RZ, RZ, R0 ;  /* 0x000000ffffd77224 */ /* 0x000fe200078e0000 */
[----:B------:R0:W-:Y:S01]  /*6620*/  STL.64 [R1+0x3c0], R206 ;  /* 0x0003c0ce01007387 */ /* 0x0001e20000100a00 */
[----:B-1----:R-:W-:Y:S01]  /*6630*/  MOV R212, R8 ;  /* 0x0000000800d47202 */ /* 0x002fe20000000f00 */
[----:B------:R-:W-:Y:S02]  /*6640*/  IMAD.MOV.U32 R213, RZ, RZ, R7 ;  /* 0x000000ffffd57224 */ /* 0x000fe400078e0007 */
[----:B------:R1:W-:Y:S01]  /*6650*/  STL.64 [R1+0x3b8], R204 ;  /* 0x0003b8cc01007387 */ /* 0x0003e20000100a00 */
[----:B---3--:R-:W-:Y:S02]  /*6660*/  IMAD.MOV.U32 R210, RZ, RZ, R10 ;  /* 0x000000ffffd27224 */ /* 0x008fe400078e000a */
[----:B------:R-:W-:Y:S01]  /*6670*/  IMAD.MOV.U32 R211, RZ, RZ, R9 ;  /* 0x000000ffffd37224 */ /* 0x000fe200078e0009 */
[----:B------:R3:W-:Y:S01]  /*6680*/  STL.64 [R1+0x3b0], R202 ;  /* 0x0003b0ca01007387 */ /* 0x0007e20000100a00 */
[----:B----4-:R-:W-:-:S02]  /*6690*/  IMAD.MOV.U32 R208, RZ, RZ, R12 ;  /* 0x000000ffffd07224 */ /* 0x010fc400078e000c */
[----:B------:R-:W-:Y:S01]  /*66a0*/  IMAD.MOV.U32 R209, RZ, RZ, R11 ;  /* 0x000000ffffd17224 */ /* 0x000fe200078e000b */
[----:B------:R4:W-:Y:S01]  /*66b0*/  STL.64 [R1+0x3a8], R200 ;  /* 0x0003a8c801007387 */ /* 0x0009e20000100a00 */
[----:B0-----:R-:W-:Y:S01]  /*66c0*/  MOV R206, R14 ;  /* 0x0000000e00ce7202 */ /* 0x001fe20000000f00 */
[----:B------:R-:W-:Y:S02]  /*66d0*/  IMAD.MOV.U32 R207, RZ, RZ, R13 ;  /* 0x000000ffffcf7224 */ /* 0x000fe400078e000d */
[----:B-1----:R-:W-:Y:S01]  /*66e0*/  IMAD.MOV.U32 R204, RZ, RZ, R19 ;  /* 0x000000ffffcc7224 */ /* 0x002fe200078e0013 */
[----:B------:R-:W-:Y:S01]  /*66f0*/  STL.64 [R1+0x420], R214 ;  /* 0x000420d601007387 */ /* 0x000fe20000100a00 */
[----:B------:R-:W-:Y:S01]  /*6700*/  IMAD.MOV.U32 R205, RZ, RZ, R15 ;  /* 0x000000ffffcd7224 */ /* 0x000fe200078e000f */
[----:B------:R-:W-:Y:S02]  /*6710*/  WARPGROUP.DEPBAR.LE gsb0, 0x0 ;  /* 0x00008000000079c5 */ /* 0x000fe40000010000 */
[----:B------:R-:W-:-:S06]  /*6720*/  WARPGROUP.ARRIVE ;  /* 0x00000000000079c5 */ /* 0x000fcc0000000000 */
[----:B------:R-:W-:Y:S01]  /*6730*/  HGMMA.64x32x16.F32.BF16 R56, gdesc[UR28], R56, gsb0 ;  /* 0x006000001c3879f0 */ /* 0x000fe20008001838 */
[----:B---3--:R-:W-:Y:S01]  /*6740*/  IMAD.MOV.U32 R202, RZ, RZ, R21 ;  /* 0x000000ffffca7224 */ /* 0x008fe200078e0015 */
[----:B------:R-:W-:Y:S01]  /*6750*/  STL.64 [R1+0x418], R212 ;  /* 0x000418d401007387 */ /* 0x000fe20000100a00 */
[----:B------:R-:W-:Y:S01]  /*6760*/  IMAD.MOV.U32 R203, RZ, RZ, R20 ;  /* 0x000000ffffcb7224 */ /* 0x000fe200078e0014 */
[----:B----4-:R-:W-:Y:S01]  /*6770*/  MOV R200, R216 ;  /* 0x000000d800c87202 */ /* 0x010fe20000000f00 */
[----:B------:R-:W-:Y:S01]  /*6780*/  IMAD.MOV.U32 R201, RZ, RZ, R23 ;  /* 0x000000ffffc97224 */ /* 0x000fe200078e0017 */
[----:B------:R-:W-:Y:S04]  /*6790*/  STL.64 [R1+0x410], R210 ;  /* 0x000410d201007387 */ /* 0x000fe80000100a00 */
[----:B------:R-:W-:Y:S04]  /*67a0*/  STL.64 [R1+0x408], R208 ;  /* 0x000408d001007387 */ /* 0x000fe80000100a00 */
[----:B------:R-:W-:Y:S04]  /*67b0*/  STL.64 [R1+0x400], R206 ;  /* 0x000400ce01007387 */ /* 0x000fe80000100a00 */
[----:B------:R-:W-:Y:S04]  /*67c0*/  STL.64 [R1+0x3f8], R204 ;  /* 0x0003f8cc01007387 */ /* 0x000fe80000100a00 */
[----:B------:R-:W-:Y:S04]  /*67d0*/  STL.64 [R1+0x3f0], R202 ;  /* 0x0003f0ca01007387 */ /* 0x000fe80000100a00 */
[----:B------:R0:W-:Y:S04]  /*67e0*/  STL.64 [R1+0x3e8], R200 ;  /* 0x0003e8c801007387 */ /* 0x0001e80000100a00 */
[----:B0-----:R-:W3:Y:S04]  /*67f0*/  LDL.LU.64 R200, [R1] ;  /* 0x0000000001c87983 */ /* 0x001ee80000300a00 */
[----:B------:R-:W3:Y:S04]  /*6800*/  LDL.LU.64 R202, [R1+0x8] ;  /* 0x0000080001ca7983 */ /* 0x000ee80000300a00 */
[----:B------:R-:W3:Y:S04]  /*6810*/  LDL.LU.64 R204, [R1+0x10] ;  /* 0x0000100001cc7983 */ /* 0x000ee80000300a00 */
[----:B------:R-:W3:Y:S04]  /*6820*/  LDL.LU.64 R206, [R1+0x18] ;  /* 0x0000180001ce7983 */ /* 0x000ee80000300a00 */
[----:B------:R-:W3:Y:S04]  /*6830*/  LDL.LU.64 R208, [R1+0x20] ;  /* 0x0000200001d07983 */ /* 0x000ee80000300a00 */
[----:B------:R-:W3:Y:S04]  /*6840*/  LDL.LU.64 R210, [R1+0x28] ;  /* 0x0000280001d27983 */ /* 0x000ee80000300a00 */
[----:B------:R-:W3:Y:S04]  /*6850*/  LDL.LU.64 R212, [R1+0x30] ;  /* 0x0000300001d47983 */ /* 0x000ee80000300a00 */
[----:B------:R-:W3:Y:S01]  /*6860*/  LDL.LU.64 R214, [R1+0x38] ;  /* 0x0000380001d67983 */ /* 0x000ee20000300a00 */
[----:B------:R-:W-:-:S02]  /*6870*/  WARPGROUP.DEPBAR.LE gsb0, 0x0 ;  /* 0x00008000000079c5 */ /* 0x000fc40000010000 */
[----:B------:R-:W-:Y:S01]  /*6880*/  WARPGROUP.ARRIVE ;  /* 0x00000000000079c5 */ /* 0x000fe20000000000 */
[----:B------:R-:W-:Y:S01]  /*6890*/  UMOV UR24, UR32 ;  /* 0x0000002000187c82 */ /* 0x000fe20008000000 */
[----:B------:R-:W-:-:S04]  /*68a0*/  UMOV UR25, UR33 ;  /* 0x0000002100197c82 */ /* 0x000fc80008000000 */
        /* <DEDUP_REMOVED lines=16> */
[----:B------:R-:W-:Y:S01]  /*69b0*/  UMOV UR34, UR10 ;  /* 0x0000000a00227c82 */ /* 0x000fe20008000000 */
[----:B------:R-:W-:Y:S01]  /*69c0*/  UMOV UR35, UR11 ;  /* 0x0000000b00237c82 */ /* 0x000fe20008000000 */
[----:B------:R-:W-:Y:S02]  /*69d0*/  WARPGROUP.DEPBAR.LE gsb0, 0x0 ;  /* 0x00008000000079c5 */ /* 0x000fe40000010000 */
[----:B---3--:R-:W-:-:S06]  /*69e0*/  WARPGROUP.ARRIVE ;  /* 0x00000000000079c5 */ /* 0x008fcc0000000000 */
[----:B------:R-:W-:Y:S03]  /*69f0*/  HGMMA.64x32x16.F32.BF16 R200, gdesc[UR32], R200, gsb0 ;  /* 0x0060000020c879f0 */ /* 0x000fe600080018c8 */
[----:B------:R-:W-:Y:S02]  /*6a00*/  WARPGROUP.DEPBAR.LE gsb0, 0x0 ;  /* 0x00008000000079c5 */ /* 0x000fe40000010000 */
[----:B------:R-:W-:Y:S01]  /*6a10*/  MOV R6, R214 ;  /* 0x000000d600067202 */ /* 0x000fe20000000f00 */
[----:B------:R-:W-:Y:S02]  /*6a20*/  IMAD.MOV.U32 R0, RZ, RZ, R215 ;  /* 0x000000ffff007224 */ /* 0x000fe400078e00d7 */
        /* <DEDUP_REMOVED lines=19> */
[----:B------:R-:W-:-:S03]  /*6b60*/  IMAD.MOV.U32 R23, RZ, RZ, R201 ;  /* 0x000000ffff177224 */ /* 0x000fc600078e00c9 */
[----:B------:R-:W2:Y:S04]  /*6b70*/  LDL.LU.64 R202, [R1+0x3f0] ;  /* 0x0003f00001ca7983 */ /* 0x000ea80000300a00 */
[----:B------:R-:W2:Y:S01]  /*6b80*/  LDL.LU.64 R200, [R1+0x3e8] ;  /* 0x0003e80001c87983 */ /* 0x000ea20000300a00 */
[----:B------:R-:W-:Y:S02]  /*6b90*/  UIADD3 UR8, UR40, 0x2, URZ ;  /* 0x0000000228087890 */ /* 0x000fe4000fffe03f */
[----:B------:R-:W-:Y:S01]  /*6ba0*/  UIADD3 UR10, UR41, 0x2, URZ ;  /* 0x00000002290a7890 */ /* 0x000fe2000fffe03f */
[----:B------:R-:W-:Y:S01]  /*6bb0*/  UMOV UR9, 0x40000040 ;  /* 0x4000004000097882 */ /* 0x000fe20000000000 */
[----:B------:R-:W-:Y:S01]  /*6bc0*/  UMOV UR11, 0x40000040 ;  /* 0x40000040000b7882 */ /* 0x000fe20000000000 */
[----:B--2---:R-:W-:-:S06]  /*6bd0*/  WARPGROUP.ARRIVE ;  /* 0x00000000000079c5 */ /* 0x004fcc0000000000 */
[----:B------:R-:W-:Y:S03]  /*6be0*/  HGMMA.64x32x16.F32.BF16 R200, gdesc[UR8], R200, gsb0 ;  /* 0x0060000008c879f0 */ /* 0x000fe600080018c8 */
[----:B------:R-:W-:Y:S02]  /*6bf0*/  WARPGROUP.DEPBAR.LE gsb0, 0x0 ;  /* 0x00008000000079c5 */ /* 0x000fe40000010000 */
        /* <DEDUP_REMOVED lines=8> */
[----:B0-----:R-:W2:Y:S04]  /*6c80*/  LDL.LU.64 R214, [R1+0x3e0] ;  /* 0x0003e00001d67983 */ /* 0x001ea80000300a00 */
[----:B------:R-:W2:Y:S04]  /*6c90*/  LDL.LU.64 R212, [R1+0x3d8] ;  /* 0x0003d80001d47983 */ /* 0x000ea80000300a00 */
[----:B------:R-:W2:Y:S04]  /*6ca0*/  LDL.LU.64 R210, [R1+0x3d0] ;  /* 0x0003d00001d27983 */ /* 0x000ea80000300a00 */
[----:B------:R-:W2:Y:S04]  /*6cb0*/  LDL.LU.64 R208, [R1+0x3c8] ;  /* 0x0003c80001d07983 */ /* 0x000ea80000300a00 */
[----:B------:R-:W2:Y:S04]  /*6cc0*/  LDL.LU.64 R206, [R1+0x3c0] ;  /* 0x0003c00001ce7983 */ /* 0x000ea80000300a00 */
[----:B------:R-:W2:Y:S04]  /*6cd0*/  LDL.LU.64 R204, [R1+0x3b8] ;  /* 0x0003b80001cc7983 */ /* 0x000ea80000300a00 */
        /* <DEDUP_REMOVED lines=60> */
[----:B------:R-:W3:Y:S04]  /*70a0*/  LDL.LU.64 R202, [R1+0x48] ;  /* 0x0000480001ca7983 */ /* 0x000ee80000300a00 */
[----:B------:R-:W4:Y:S04]  /*70b0*/  LDL.LU.64 R204, [R1+0x50] ;  /* 0x0000500001cc7983 */ /* 0x000f280000300a00 */
[----:B------:R-:W2:Y:S04]  /*70c0*/  LDL.LU.64 R206, [R1+0x58] ;  /* 0x0000580001ce7983 */ /* 0x000ea80000300a00 */
[----:B------:R-:W3:Y:S01]  /*70d0*/  LDL.LU.64 R208, [R1+0x60] ;  /* 0x0000600001d07983 */ /* 0x000ee20000300a00 */
[----:B------:R-:W-:-:S02]  /*70e0*/  WARPGROUP.DEPBAR.LE gsb0, 0x0 ;  /* 0x00008000000079c5 */ /* 0x000fc40000010000 */
[----:B------:R-:W-:Y:S01]  /*70f0*/  WARPGROUP.ARRIVE ;  /* 0x00000000000079c5 */ /* 0x000fe20000000000 */
[----:B------:R-:W4:Y:S04]  /*7100*/  LDL.LU.64 R210, [R1+0x68] ;  /* 0x0000680001d27983 */ /* 0x000f280000300a00 */
[----:B------:R-:W2:Y:S01]  /*7110*/  LDL.LU.64 R212, [R1+0x70] ;  /* 0x0000700001d47983 */ /* 0x000ea20000300a00 */
[----:B------:R-:W-:Y:S03]  /*7120*/  HGMMA.64x32x16.F32.BF16 R56, gdesc[UR28], R56, gsb0 ;  /* 0x006000001c3879f0 */ /* 0x000fe60008001838 */
[----:B------:R-:W3:Y:S01]  /*7130*/  LDL.LU.64 R214, [R1+0x78] ;  /* 0x0000780001d67983 */ /* 0x000ee20000300a00 */
        /* <DEDUP_REMOVED lines=30> */
[----:B------:R-:W-:Y:S01]  /*7320*/  IMAD.MOV.U32 R227, RZ, RZ, R0 ;  /* 0x000000ffffe37224 */ /* 0x000fe200078e0000 */
[----:B---3--:R0:W-:Y:S04]  /*7330*/  STL.64 [R1+0x3a0], R214 ;  /* 0x0003a0d601007387 */ /* 0x0081e80000100a00 */
[----:B--2---:R1:W-:Y:S01]  /*7340*/  STL.64 [R1+0x398], R212 ;  /* 0x000398d401007387 */ /* 0x0043e20000100a00 */
[----:B0-----:R-:W-:-:S02]  /*7350*/  IMAD.MOV.U32 R214, RZ, RZ, R21 ;  /* 0x000000ffffd67224 */ /* 0x001fc400078e0015 */
[----:B------:R-:W-:Y:S02]  /*7360*/  IMAD.MOV.U32 R215, RZ, RZ, R20 ;  /* 0x000000ffffd77224 */ /* 0x000fe400078e0014 */
[----:B-1----:R-:W-:Y:S01]  /*7370*/  IMAD.MOV.U32 R212, RZ, RZ, R216 ;  /* 0x000000ffffd47224 */ /* 0x002fe200078e00d8 */
[----:B------:R-:W-:Y:S01]  /*7380*/  MOV R216, R19 ;  /* 0x0000001300d87202 */ /* 0x000fe20000000f00 */
[----:B------:R-:W-:Y:S01]  /*7390*/  IMAD.MOV.U32 R213, RZ, RZ, R23 ;  /* 0x000000ffffd57224 */ /* 0x000fe200078e0017 */
[----:B------:R-:W-:Y:S01]  /*73a0*/  UMOV UR8, UR32 ;  /* 0x0000002000087c82 */ /* 0x000fe20008000000 */
[----:B------:R-:W-:Y:S01]  /*73b0*/  UMOV UR9, UR33 ;  /* 0x0000002100097c82 */ /* 0x000fe20008000000 */
[----:B------:R-:W-:-:S03]  /*73c0*/  WARPGROUP.DEPBAR.LE gsb0, 0x0 ;  /* 0x00008000000079c5 */ /* 0x000fc60000010000 */
[----:B------:R-:W-:-:S06]  /*73d0*/  WARPGROUP.ARRIVE ;  /* 0x00000000000079c5 */ /* 0x000fcc0000000000 */
[----:B------:R-:W-:Y:S01]  /*73e0*/  HGMMA.64x32x16.F32.BF16 R212, gdesc[UR8], R212, gsb0 ;  /* 0x0060000008d479f0 */ /* 0x000fe200080018d4 */
[----:B----4-:R-:W-:Y:S04]  /*73f0*/  STL.64 [R1+0x390], R210 ;  /* 0x000390d201007387 */ /* 0x010fe80000100a00 */
[----:B------:R-:W-:Y:S04]  /*7400*/  STL.64 [R1+0x388], R208 ;  /* 0x000388d001007387 */ /* 0x000fe80000100a00 */
[----:B------:R-:W-:Y:S04]  /*7410*/  STL.64 [R1+0x380], R206 ;  /* 0x000380ce01007387 */ /* 0x000fe80000100a00 */
[----:B------:R-:W-:Y:S04]  /*7420*/  STL.64 [R1+0x378], R204 ;  /* 0x000378cc01007387 */ /* 0x000fe80000100a00 */
[----:B------:R-:W-:Y:S04]  /*7430*/  STL.64 [R1+0x370], R202 ;  /* 0x000370ca01007387 */ /* 0x000fe80000100a00 */
[----:B------:R-:W-:Y:S01]  /*7440*/  STL.64 [R1+0x368], R200 ;  /* 0x000368c801007387 */ /* 0x000fe20000100a00 */
[----:B------:R-:W-:-:S03]  /*7450*/  WARPGROUP.DEPBAR.LE gsb0, 0x0 ;  /* 0x00008000000079c5 */ /* 0x000fc60000010000 */
[----:B------:R-:W-:Y:S04]  /*7460*/  STL.64 [R1], R212 ;  /* 0x000000d401007387 */ /* 0x000fe80000100a00 */
[----:B------:R0:W-:Y:S04]  /*7470*/  STL.64 [R1+0x8], R214 ;  /* 0x000008d601007387 */ /* 0x0001e80000100a00 */
[----:B------:R1:W-:Y:S04]  /*7480*/  STL.64 [R1+0x10], R216 ;  /* 0x000010d801007387 */ /* 0x0003e80000100a00 */
[----:B------:R-:W-:Y:S04]  /*7490*/  STL.64 [R1+0x18], R218 ;  /* 0x000018da01007387 */ /* 0x000fe80000100a00 */
[----:B------:R-:W-:Y:S04]  /*74a0*/  STL.64 [R1+0x20], R220 ;  /* 0x000020dc01007387 */ /* 0x000fe80000100a00 */
[----:B------:R-:W-:Y:S04]  /*74b0*/  STL.64 [R1+0x28], R222 ;  /* 0x000028de01007387 */ /* 0x000fe80000100a00 */
[----:B------:R-:W-:Y:S04]  /*74c0*/  STL.64 [R1+0x30], R224 ;  /* 0x000030e001007387 */ /* 0x000fe80000100a00 */
[----:B------:R-:W-:Y:S04]  /*74d0*/  STL.64 [R1+0x38], R226 ;  /* 0x000038e201007387 */ /* 0x000fe80000100a00 */
        /* <DEDUP_REMOVED lines=8> */
[----:B------:R-:W-:-:S02]  /*7560*/  UIADD3 UR8, UR40, 0x4, URZ ;  /* 0x0000000428087890 */ /* 0x000fc4000fffe03f */
[----:B------:R-:W-:Y:S01]  /*7570*/  UIADD3 UR10, UR41, 0x4, URZ ;  /* 0x00000004290a7890 */ /* 0x000fe2000fffe03f */
[----:B------:R-:W-:Y:S01]  /*7580*/  UMOV UR9, 0x40000040 ;  /* 0x4000004000097882 */ /* 0x000fe20000000000 */
[----:B------:R-:W-:Y:S01]  /*7590*/  UMOV UR11, 0x40000040 ;  /* 0x40000040000b7882 */ /* 0x000fe20000000000 */
[----:B--2---:R-:W-:-:S06]  /*75a0*/  WARPGROUP.ARRIVE ;  /* 0x00000000000079c5 */ /* 0x004fcc0000000000 */
[----:B------:R-:W-:Y:S03]  /*75b0*/  HGMMA.64x32x16.F32.BF16 R200, gdesc[UR8], R200, gsb0 ;  /* 0x0060000008c879f0 */ /* 0x000fe600080018c8 */
[----:B------:R-:W-:Y:S02]  /*75c0*/  WARPGROUP.DEPBAR.LE gsb0, 0x0 ;  /* 0x00008000000079c5 */ /* 0x000fe40000010000 */
[----:B------:R-:W-:Y:S01]  /*75d0*/  IMAD.MOV.U32 R6, RZ, RZ, R214 ;  /* 0x000000ffff067224 */ /* 0x000fe200078e00d6 */
[----:B------:R-:W-:Y:S01]  /*75e0*/  MOV R8, R212 ;  /* 0x000000d400087202 */ /* 0x000fe20000000f00 */
[----:B------:R-:W-:Y:S02]  /*75f0*/  IMAD.MOV.U32 R0, RZ, RZ, R215 ;  /* 0x000000ffff007224 */ /* 0x000fe400078e00d7 */
[----:B------:R-:W-:Y:S01]  /*7600*/  IMAD.MOV.U32 R7, RZ, RZ, R213 ;  /* 0x000000ffff077224 */ /* 0x000fe200078e00d5 */
[----:B------:R-:W2:Y:S01]  /*7610*/  LDL.LU.64 R214, [R1+0x360] ;  /* 0x0003600001d67983 */ /* 0x000ea20000300a00 */
[----:B------:R-:W-:-:S02]  /*7620*/  IMAD.MOV.U32 R10, RZ, RZ, R210 ;  /* 0x000000ffff0a7224 */ /* 0x000fc400078e00d2 */
[----:B------:R-:W-:Y:S01]  /*7630*/  IMAD.MOV.U32 R9, RZ, RZ, R211 ;  /* 0x000000ffff097224 */ /* 0x000fe200078e00d3 */
[----:B------:R-:W2:Y:S01]  /*7640*/  LDL.LU.64 R212, [R1+0x358] ;  /* 0x0003580001d47983 */ /* 0x000ea20000300a00 */
[----:B------:R-:W-:Y:S01]  /*7650*/  IMAD.MOV.U32 R12, RZ, RZ, R208 ;  /* 0x000000ffff0c7224 */ /* 0x000fe200078e00d0 */
[----:B------:R-:W-:Y:S01]  /*7660*/  MOV R14, R206 ;  /* 0x000000ce000e7202 */ /* 0x000fe20000000f00 */
[----:B------:R-:W-:Y:S01]  /*7670*/  IMAD.MOV.U32 R11, RZ, RZ, R209 ;  /* 0x000000ffff0b7224 */ /* 0x000fe200078e00d1 */
[----:B------:R-:W2:Y:S01]  /*7680*/  LDL.LU.64 R210, [R1+0x350] ;  /* 0x0003500001d27983 */ /* 0x000ea20000300a00 */
[----:B------:R-:W-:Y:S02]  /*7690*/  IMAD.MOV.U32 R13, RZ, RZ, R207 ;  /* 0x000000ffff0d7224 */ /* 0x000fe400078e00cf */
[----:B------:R-:W-:Y:S01]  /*76a0*/  IMAD.MOV.U32 R19, RZ, RZ, R204 ;  /* 0x000000ffff137224 */ /* 0x000fe200078e00cc */
[----:B------:R-:W2:Y:S01]  /*76b0*/  LDL.LU.64 R208, [R1+0x348] ;  /* 0x0003480001d07983 */ /* 0x000ea20000300a00 */
[----:B------:R-:W-:Y:S01]  /*76c0*/  IMAD.MOV.U32 R15, RZ, RZ, R205 ;  /* 0x000000ffff0f7224 */ /* 0x000fe200078e00cd */
[----:B-1----:R-:W-:Y:S01]  /*76d0*/  MOV R216, R200 ;  /* 0x000000c800d87202 */ /* 0x002fe20000000f00 */
[----:B------:R-:W-:Y:S01]  /*76e0*/  IMAD.MOV.U32 R21, RZ, RZ, R202 ;  /* 0x000000ffff157224 */ /* 0x000fe200078e00ca */
[----:B------:R-:W2:Y:S01]  /*76f0*/  LDL.LU.64 R206, [R1+0x340] ;  /* 0x0003400001ce7983 */ /* 0x000ea20000300a00 */
[----:B------:R-:W-:-:S02]  /*7700*/  IMAD.MOV.U32 R20, RZ, RZ, R203 ;  /* 0x000000ffff147224 */ /* 0x000fc400078e00cb */
[----:B------:R-:W-:Y:S01]  /*7710*/  IMAD.MOV.U32 R23, RZ, RZ, R201 ;  /* 0x000000ffff177224 */ /* 0x000fe200078e00c9 */
        /* <DEDUP_REMOVED lines=56> */
[----:B0-----:R-:W-:Y:S01]  /*7aa0*/  MOV R214, R6 ;  /* 0x0000000600d67202 */ /* 0x001fe20000000f00 */
[----:B------:R-:W-:-:S02]  /*7ab0*/  IMAD.MOV.U32 R215, RZ, RZ, R0 ;  /* 0x000000ffffd77224 */ /* 0x000fc400078e0000 */
[----:B------:R0:W-:Y:S01]  /*7ac0*/  STL.64 [R1+0x2c0], R206 ;  /* 0x0002c0ce01007387 */ /* 0x0001e20000100a00 */
[----:B-1----:R-:W-:Y:S02]  /*7ad0*/  IMAD.MOV.U32 R212, RZ, RZ, R8 ;  /* 0x000000ffffd47224 */ /* 0x002fe400078e0008 */
[----:B------:R-:W-:Y:S01]  /*7ae0*/  IMAD.MOV.U32 R213, RZ, RZ, R7 ;  /* 0x000000ffffd57224 */ /* 0x000fe200078e0007 */
[----:B------:R1:W-:Y:S01]  /*7af0*/  STL.64 [R1+0x2b8], R204 ;  /* 0x0002b8cc01007387 */ /* 0x0003e20000100a00 */
[----:B--2---:R-:W-:Y:S02]  /*7b00*/  IMAD.MOV.U32 R210, RZ, RZ, R10 ;  /* 0x000000ffffd27224 */ /* 0x004fe400078e000a */
[----:B------:R-:W-:Y:S01]  /*7b10*/  IMAD.MOV.U32 R211, RZ, RZ, R9 ;  /* 0x000000ffffd37224 */ /* 0x000fe200078e0009 */
[----:B------:R2:W-:Y:S01]  /*7b20*/  STL.64 [R1+0x2b0], R202 ;  /* 0x0002b0ca01007387 */ /* 0x0005e20000100a00 */
[----:B---3--:R-:W-:Y:S01]  /*7b30*/  MOV R208, R12 ;  /* 0x0000000c00d07202 */ /* 0x008fe20000000f00 */
[----:B------:R-:W-:-:S02]  /*7b40*/  IMAD.MOV.U32 R209, RZ, RZ, R11 ;  /* 0x000000ffffd17224 */ /* 0x000fc400078e000b */
[----:B------:R3:W-:Y:S01]  /*7b50*/  STL.64 [R1+0x2a8], R200 ;  /* 0x0002a8c801007387 */ /* 0x0007e20000100a00 */
[----:B0-----:R-:W-:Y:S02]  /*7b60*/  IMAD.MOV.U32 R206, RZ, RZ, R14 ;  /* 0x000000ffffce7224 */ /* 0x001fe400078e000e */
[----:B------:R-:W-:Y:S01]  /*7b70*/  IMAD.MOV.U32 R207, RZ, RZ, R13 ;  /* 0x000000ffffcf7224 */ /* 0x000fe200078e000d */
[----:B------:R-:W-:Y:S01]  /*7b80*/  STL.64 [R1+0x320], R214 ;  /* 0x000320d601007387 */ /* 0x000fe20000100a00 */
[----:B-1----:R-:W-:Y:S02]  /*7b90*/  IMAD.MOV.U32 R204, RZ, RZ, R19 ;  /* 0x000000ffffcc7224 */ /* 0x002fe400078e0013 */
[----:B------:R-:W-:Y:S01]  /*7ba0*/  IMAD.MOV.U32 R205, RZ, RZ, R15 ;  /* 0x000000ffffcd7224 */ /* 0x000fe200078e000f */
[----:B------:R-:W-:Y:S02]  /*7bb0*/  WARPGROUP.DEPBAR.LE gsb0, 0x0 ;  /* 0x00008000000079c5 */ /* 0x000fe40000010000 */
[----:B------:R-:W-:-:S06]  /*7bc0*/  WARPGROUP.ARRIVE ;  /* 0x00000000000079c5 */ /* 0x000fcc0000000000 */
[----:B------:R-:W-:Y:S01]  /*7bd0*/  HGMMA.64x32x16.F32.BF16 R56, gdesc[UR28], R56, gsb0 ;  /* 0x006000001c3879f0 */ /* 0x000fe20008001838 */
[----:B--2---:R-:W-:Y:S01]  /*7be0*/  MOV R202, R21 ;  /* 0x0000001500ca7202 */ /* 0x004fe20000000f00 */
[----:B------:R-:W-:Y:S01]  /*7bf0*/  IMAD.MOV.U32 R203, RZ, RZ, R20 ;  /* 0x000000ffffcb7224 */ /* 0x000fe200078e0014 */
[----:B------:R-:W-:Y:S01]  /*7c00*/  STL.64 [R1+0x318], R212 ;  /* 0x000318d401007387 */ /* 0x000fe20000100a00 */
[----:B---3--:R-:W-:Y:S02]  /*7c10*/  IMAD.MOV.U32 R200, RZ, RZ, R216 ;  /* 0x000000ffffc87224 */ /* 0x008fe400078e00d8 */
[----:B------:R-:W-:Y:S01]  /*7c20*/  IMAD.MOV.U32 R201, RZ, RZ, R23 ;  /* 0x000000ffffc97224 */ /* 0x000fe200078e0017 */
[----:B------:R-:W-:Y:S04]  /*7c30*/  STL.64 [R1+0x310], R210 ;  /* 0x000310d201007387 */ /* 0x000fe80000100a00 */
[----:B------:R-:W-:Y:S04]  /*7c40*/  STL.64 [R1+0x308], R208 ;  /* 0x000308d001007387 */ /* 0x000fe80000100a00 */
        /* <DEDUP_REMOVED lines=36> */
[----:B------:R-:W-:Y:S03]  /*7e90*/  HGMMA.64x32x16.F32.BF16 R200, gdesc[UR8], R200, gsb0 ;  /* 0x0060000008c879f0 */ /* 0x000fe600080018c8 */
[----:B------:R-:W-:Y:S02]  /*7ea0*/  WARPGROUP.DEPBAR.LE gsb0, 0x0 ;  /* 0x00008000000079c5 */ /* 0x000fe40000010000 */
[----:B------:R-:W-:Y:S02]  /*7eb0*/  IMAD.MOV.U32 R6, RZ, RZ, R214 ;  /* 0x000000ffff067224 */ /* 0x000fe400078e00d6 */
        /* <DEDUP_REMOVED lines=145> */
[----:B------:R-:W-:Y:S01]  /*87d0*/  UMOV UR8, UR32 ;  /* 0x0000002000087c82 */ /* 0x000fe20008000000 */
[----:B---3--:R0:W-:Y:S04]  /*87e0*/  STL.64 [R1+0x2a0], R214 ;  /* 0x0002a0d601007387 */ /* 0x0081e80000100a00 */
[----:B--2---:R1:W-:Y:S01]  /*87f0*/  STL.64 [R1+0x298], R212 ;  /* 0x000298d401007387 */ /* 0x0043e20000100a00 */
[----:B0-----:R-:W-:-:S02]  /*8800*/  IMAD.MOV.U32 R214, RZ, RZ, R21 ;  /* 0x000000ffffd67224 */ /* 0x001fc400078e0015 */
[----:B------:R-:W-:Y:S01]  /*8810*/  IMAD.MOV.U32 R215, RZ, RZ, R20 ;  /* 0x000000ffffd77224 */ /* 0x000fe200078e0014 */
[----:B-1----:R-:W-:Y:S01]  /*8820*/  MOV R212, R216 ;  /* 0x000000d800d47202 */ /* 0x002fe20000000f00 */
[----:B------:R-:W-:Y:S02]  /*8830*/  IMAD.MOV.U32 R213, RZ, RZ, R23 ;  /* 0x000000ffffd57224 */ /* 0x000fe400078e0017 */
[----:B------:R-:W-:Y:S01]  /*8840*/  IMAD.MOV.U32 R216, RZ, RZ, R19 ;  /* 0x000000ffffd87224 */ /* 0x000fe200078e0013 */
[----:B------:R-:W-:Y:S01]  /*8850*/  UMOV UR9, UR33 ;  /* 0x0000002100097c82 */ /* 0x000fe20008000000 */
[----:B------:R-:W-:-:S04]  /*8860*/  WARPGROUP.DEPBAR.LE gsb0, 0x0 ;  /* 0x00008000000079c5 */ /* 0x000fc80000010000 */
        /* <DEDUP_REMOVED lines=51> */
[----:B-1----:R-:W-:Y:S01]  /*8ba0*/  IMAD.MOV.U32 R216, RZ, RZ, R200 ;  /* 0x000000ffffd87224 */ /* 0x002fe200078e00c8 */
[----:B------:R-:W2:Y:S01]  /*8bb0*/  LDL.LU.64 R204, [R1+0x238] ;  /* 0x0002380001cc7983 */ /* 0x000ea20000300a00 */
[----:B------:R-:W-:-:S03]  /*8bc0*/  IMAD.MOV.U32 R23, RZ, RZ, R201 ;  /* 0x000000ffff177224 */ /* 0x000fc600078e00c9 */
        /* <DEDUP_REMOVED lines=58> */
[----:B-1----:R-:W-:Y:S02]  /*8f70*/  IMAD.MOV.U32 R212, RZ, RZ, R8 ;  /* 0x000000ffffd47224 */ /* 0x002fe400078e0008 */
[----:B------:R-:W-:Y:S01]  /*8f80*/  IMAD.MOV.U32 R213, RZ, RZ, R7 ;  /* 0x000000ffffd57224 */ /* 0x000fe200078e0007 */
[----:B------:R1:W-:Y:S01]  /*8f90*/  STL.64 [R1+0x1b8], R204 ;  /* 0x0001b8cc01007387 */ /* 0x0003e20000100a00 */
[----:B--2---:R-:W-:Y:S01]  /*8fa0*/  MOV R210, R10 ;  /* 0x0000000a00d27202 */ /* 0x004fe20000000f00 */
[----:B------:R-:W-:Y:S02]  /*8fb0*/  IMAD.MOV.U32 R211, RZ, RZ, R9 ;  /* 0x000000ffffd37224 */ /* 0x000fe400078e0009 */
[----:B------:R2:W-:Y:S01]  /*8fc0*/  STL.64 [R1+0x1b0], R202 ;  /* 0x0001b0ca01007387 */ /* 0x0005e20000100a00 */
[----:B---3--:R-:W-:-:S02]  /*8fd0*/  IMAD.MOV.U32 R208, RZ, RZ, R12 ;  /* 0x000000ffffd07224 */ /* 0x008fc400078e000c */
[----:B------:R-:W-:Y:S01]  /*8fe0*/  IMAD.MOV.U32 R209, RZ, RZ, R11 ;  /* 0x000000ffffd17224 */ /* 0x000fe200078e000b */
[----:B------:R3:W-:Y:S01]  /*8ff0*/  STL.64 [R1+0x1a8], R200 ;  /* 0x0001a8c801007387 */ /* 0x0007e20000100a00 */
[----:B0-----:R-:W-:Y:S02]  /*9000*/  IMAD.MOV.U32 R206, RZ, RZ, R14 ;  /* 0x000000ffffce7224 */ /* 0x001fe400078e000e */
[----:B------:R-:W-:Y:S01]  /*9010*/  IMAD.MOV.U32 R207, RZ, RZ, R13 ;  /* 0x000000ffffcf7224 */ /* 0x000fe200078e000d */
[----:B-1----:R-:W-:Y:S01]  /*9020*/  MOV R204, R19 ;  /* 0x0000001300cc7202 */ /* 0x002fe20000000f00 */
[----:B------:R-:W-:Y:S01]  /*9030*/  IMAD.MOV.U32 R205, RZ, RZ, R15 ;  /* 0x000000ffffcd7224 */ /* 0x000fe200078e000f */
[----:B------:R-:W-:Y:S01]  /*9040*/  STL.64 [R1+0x220], R214 ;  /* 0x000220d601007387 */ /* 0x000fe20000100a00 */
[----:B------:R-:W-:Y:S02]  /*9050*/  WARPGROUP.DEPBAR.LE gsb0, 0x0 ;  /* 0x00008000000079c5 */ /* 0x000fe40000010000 */
[----:B------:R-:W-:-:S06]  /*9060*/  WARPGROUP.ARRIVE ;  /* 0x00000000000079c5 */ /* 0x000fcc0000000000 */
[----:B------:R-:W-:Y:S01]  /*9070*/  HGMMA.64x32x16.F32.BF16 R56, gdesc[UR28], R56, gsb0 ;  /* 0x006000001c3879f0 */ /* 0x000fe20008001838 */
[----:B--2---:R-:W-:Y:S01]  /*9080*/  IMAD.MOV.U32 R202, RZ, RZ, R21 ;  /* 0x000000ffffca7224 */ /* 0x004fe200078e0015 */
[----:B------:R-:W-:Y:S01]  /*9090*/  STL.64 [R1+0x218], R212 ;  /* 0x000218d401007387 */ /* 0x000fe20000100a00 */
[----:B------:R-:W-:Y:S02]  /*90a0*/  IMAD.MOV.U32 R203, RZ, RZ, R20 ;  /* 0x000000ffffcb7224 */ /* 0x000fe400078e0014 */
[----:B---3--:R-:W-:Y:S01]  /*90b0*/  IMAD.MOV.U32 R200, RZ, RZ, R216 ;  /* 0x000000ffffc87224 */ /* 0x008fe200078e00d8 */
[----:B------:R-:W-:Y:S01]  /*90c0*/  STL.64 [R1+0x210], R210 ;  /* 0x000210d201007387 */ /* 0x000fe20000100a00 */
[----:B------:R-:W-:-:S03]  /*90d0*/  IMAD.MOV.U32 R201, RZ, RZ, R23 ;  /* 0x000000ffffc97224 */ /* 0x000fc600078e0017 */
        /* <DEDUP_REMOVED lines=188> */
[----:B0-----:R-:W-:Y:S01]  /*9ca0*/  MOV R214, R21 ;  /* 0x0000001500d67202 */ /* 0x001fe20000000f00 */
[----:B------:R-:W-:-:S02]  /*9cb0*/  IMAD.MOV.U32 R215, RZ, RZ, R20 ;  /* 0x000000ffffd77224 */ /* 0x000fc400078e0014 */
[----:B-1----:R-:W-:Y:S02]  /*9cc0*/  IMAD.MOV.U32 R212, RZ, RZ, R216 ;  /* 0x000000ffffd47224 */ /* 0x002fe400078e00d8 */
        /* <DEDUP_REMOVED lines=119> */
[----:B--2---:R-:W-:Y:S02]  /*a440*/  IMAD.MOV.U32 R210, RZ, RZ, R10 ;  /* 0x000000ffffd27224 */ /* 0x004fe400078e000a */
[----:B------:R-:W-:Y:S01]  /*a450*/  IMAD.MOV.U32 R211, RZ, RZ, R9 ;  /* 0x000000ffffd37224 */ /* 0x000fe200078e0009 */
[----:B------:R2:W-:Y:S01]  /*a460*/  STL.64 [R1+0xb0], R202 ;  /* 0x0000b0ca01007387 */ /* 0x0005e20000100a00 */
[----:B---3--:R-:W-:-:S02]  /*a470*/  IMAD.MOV.U32 R208, RZ, RZ, R12 ;  /* 0x000000ffffd07224 */ /* 0x008fc400078e000c */
        /* <DEDUP_REMOVED lines=10> */
[----:B--2---:R-:W-:Y:S01]  /*a520*/  IMAD.MOV.U32 R202, RZ, RZ, R21 ;  /* 0x000000ffffca7224 */ /* 0x004fe200078e0015 */
[----:B------:R-:W-:Y:S01]  /*a530*/  STL.64 [R1+0x118], R212 ;  /* 0x000118d401007387 */ /* 0x000fe20000100a00 */
[----:B------:R-:W-:Y:S01]  /*a540*/  IMAD.MOV.U32 R203, RZ, RZ, R20 ;  /* 0x000000ffffcb7224 */ /* 0x000fe200078e0014 */
[----:B---3--:R-:W-:Y:S01]  /*a550*/  MOV R200, R216 ;  /* 0x000000d800c87202 */ /* 0x008fe20000000f00 */
        /* <DEDUP_REMOVED lines=161> */
[----:B------:R-:W-:Y:S01]  /*af70*/  IMAD.MOV.U32 R217, RZ, RZ, R15 ;  /* 0x000000ffffd97224 */ /* 0x000fe200078e000f */
[----:B------:R-:W-:Y:S02]  /*af80*/  MOV R222, R10 ;  /* 0x0000000a00de7202 */ /* 0x000fe40000000f00 */
[----:B------:R1:W-:Y:S01]  /*af90*/  STL.64 [R1+0x98], R212 ;  /* 0x000098d401007387 */ /* 0x0003e20000100a00 */
[----:B------:R-:W-:Y:S02]  /*afa0*/  IMAD.MOV.U32 R218, RZ, RZ, R14 ;  /* 0x000000ffffda7224 */ /* 0x000fe400078e000e */
[----:B------:R-:W-:Y:S02]  /*afb0*/  IMAD.MOV.U32 R219, RZ, RZ, R13 ;  /* 0x000000ffffdb7224 */ /* 0x000fe400078e000d */
[----:B------:R-:W-:-:S02]  /*afc0*/  IMAD.MOV.U32 R220, RZ, RZ, R12 ;  /* 0x000000ffffdc7224 */ /* 0x000fc400078e000c */
[----:B------:R-:W-:Y:S02]  /*afd0*/  IMAD.MOV.U32 R221, RZ, RZ, R11 ;  /* 0x000000ffffdd7224 */ /* 0x000fe400078e000b */
[----:B0-----:R-:W-:Y:S02]  /*afe0*/  IMAD.MOV.U32 R214, RZ, RZ, R21 ;  /* 0x000000ffffd67224 */ /* 0x001fe400078e0015 */
[----:B------:R-:W-:Y:S02]  /*aff0*/  IMAD.MOV.U32 R215, RZ, RZ, R20 ;  /* 0x000000ffffd77224 */ /* 0x000fe400078e0014 */
[----:B-1----:R-:W-:Y:S01]  /*b000*/  IMAD.MOV.U32 R212, RZ, RZ, R216 ;  /* 0x000000ffffd47224 */ /* 0x002fe200078e00d8 */
[----:B------:R-:W-:Y:S01]  /*b010*/  MOV R216, R19 ;  /* 0x0000001300d87202 */ /* 0x000fe20000000f00 */
        /* <DEDUP_REMOVED lines=23> */
[----:B------:R-:W-:Y:S01]  /*b190*/  BPT.TRAP 0x1 ;  /* 0x000000040000795c */ /* 0x000fe20000300000 */
.L_x_23:
[----:B------:R-:W2:Y:S01]  /*b1a0*/  LDL R0, [R1+0x80] ;  /* 0x0000800001007983 */ /* 0x000ea20000100800 */
[----:B------:R-:W-:-:S04]  /*b1b0*/  ULEA UR8, UR6, UR39, 0x3 ;  /* 0x0000002706087291 */ /* 0x000fc8000f8e183f */
[----:B------:R-:W-:-:S04]  /*b1c0*/  UIADD3 UR8, UR8, 0x10, URZ ;  /* 0x0000001008087890 */ /* 0x000fc8000fffe03f */
[----:B------:R-:W-:-:S09]  /*b1d0*/  UPRMT UR8, URZ, 0x654, UR8 ;  /* 0x000006543f087896 */ /* 0x000fd20008000008 */
[----:B------:R-:W-:Y:S01]  /*b1e0*/  SYNCS.ARRIVE.TRANS64.RED.A1T0 RZ, [UR8], RZ ;  /* 0x000000ffffff79a7 */ /* 0x000fe20008100408 */
[----:B--2---:R-:W-:-:S13]  /*b1f0*/  ISETP.GT.U32.AND P1, PT, R0, 0x1, PT ;  /* 0x000000010000780c */ /* 0x004fda0003f24070 */
[----:B------:R-:W-:Y:S05]  /*b200*/  @P1 BRA `(.L_x_24) ;  /* 0x0000000000041947 */ /* 0x000fea0003800000 */
[----:B------:R-:W-:Y:S01]  /*b210*/  BPT.TRAP 0x1 ;  /* 0x000000040000795c */ /* 0x000fe20000300000 */
.L_x_24:
[----:B------:R-:W-:Y:S01]  /*b220*/  UIADD3 UR7, UR7, 0x1, URZ ;  /* 0x0000000107077890 */ /* 0x000fe2000fffe03f */
[C---:B------:R-:W-:Y:S01]  /*b230*/  ISETP.GT.AND P1, PT, R4.reuse, 0x1, PT ;  /* 0x000000010400780c */ /* 0x040fe20003f24270 */
[----:B------:R-:W-:Y:S01]  /*b240*/  UIADD3 UR6, UR6, 0x1, URZ ;  /* 0x0000000106067890 */ /* 0x000fe2000fffe03f */
[----:B------:R-:W-:Y:S01]  /*b250*/  IADD3 R4, R4, -0x1, RZ ;  /* 0xffffffff04047810 */ /* 0x000fe20007ffe0ff */
[----:B------:R-:W-:Y:S02]  /*b260*/  UISETP.NE.AND UP0, UPT, UR7, 0x2, UPT ;  /* 0x000000020700788c */ /* 0x000fe4000bf05270 */
[----:B------:R-:W-:Y:S02]  /*b270*/  UISETP.NE.AND UP1, UPT, UR6, 0x2, UPT ;  /* 0x000000020600788c */ /* 0x000fe4000bf25270 */
[----:B------:R-:W-:Y:S02]  /*b280*/  USEL UR8, URZ, 0x1, UP0 ;  /* 0x000000013f087887 */ /* 0x000fe40008000000 */
[----:B------:R-:W-:-:S02]  /*b290*/  USEL UR7, UR7, URZ, UP0 ;  /* 0x0000003f07077287 */ /* 0x000fc40008000000 */
[----:B------:R-:W-:Y:S02]  /*b2a0*/  USEL UR6, UR6, URZ, UP1 ;  /* 0x0000003f06067287 */ /* 0x000fe40008800000 */
[----:B------:R-:W-:Y:S01]  /*b2b0*/  LOP3.LUT R3, R3, UR8, RZ, 0x3c, !PT ;  /* 0x0000000803037c12 */ /* 0x000fe2000f8e3cff */
[----:B------:R-:W-:Y:S09]  /*b2c0*/  @P1 BRA `(.L_x_25) ;  /* 0xffffffac000c1947 */ /* 0x000ff2000383ffff */
.L_x_18:
[----:B------:R-:W0:Y:S02]  /*b2d0*/  LDC R0, c[0x0][0x28c] ;  /* 0x0000a300ff007b82 */ /* 0x000e240000000800 */
[----:B0-----:R-:W-:-:S13]  /*b2e0*/  ISETP.GE.AND P1, PT, R0, 0x1, PT ;  /* 0x000000010000780c */ /* 0x001fda0003f26270 */
[----:B------:R-:W-:Y:S05]  /*b2f0*/  @!P1 BRA `(.L_x_26) ;  /* 0x0000000000349947 */ /* 0x000fea0003800000 */
[----:B------:R-:W-:Y:S05]  /*b300*/  @!P0 BRA `(.L_x_27) ;  /* 0x0000000000048947 */ /* 0x000fea0003800000 */
[----:B------:R-:W-:Y:S01]  /*b310*/  BPT.TRAP 0x1 ;  /* 0x000000040000795c */ /* 0x000fe20000300000 */
.L_x_27:
[----:B------:R-:W2:Y:S01]  /*b320*/  LDL R0, [R1+0x80] ;  /* 0x0000800001007983 */ /* 0x000ea20000100800 */
[----:B------:R-:W-:-:S13]  /*b330*/  R2UR UR4, R5 ;  /* 0x00000000050472ca */ /* 0x000fda00000e0000 */
[----:B------:R-:W-:-:S04]  /*b340*/  UIADD3 UR4, UR4, UR37, URZ ;  /* 0x0000002504047290 */ /* 0x000fc8000fffe03f */
[----:B------:R-:W-:-:S04]  /*b350*/  USHF.L.U32 UR4, UR4, 0x3, URZ ;  /* 0x0000000304047899 */ /* 0x000fc8000800063f */
[----:B------:R-:W-:-:S04]  /*b360*/  ULOP3.LUT UR4, UR4, 0x8, URZ, 0xc0, !UPT ;  /* 0x0000000804047892 */ /* 0x000fc8000f8ec03f */
[----:B------:R-:W-:-:S04]  /*b370*/  UIADD3 UR4, UR39, 0x10, UR4 ;  /* 0x0000001027047890 */ /* 0x000fc8000fffe004 */
[----:B------:R-:W-:-:S09]  /*b380*/  UPRMT UR4, URZ, 0x654, UR4 ;  /* 0x000006543f047896 */ /* 0x000fd20008000004 */
[----:B------:R-:W-:Y:S01]  /*b390*/  SYNCS.ARRIVE.TRANS64.RED.A1T0 RZ, [UR4], RZ ;  /* 0x000000ffffff79a7 */ /* 0x000fe20008100404 */
[----:B--2---:R-:W-:-:S13]  /*b3a0*/  ISETP.GT.U32.AND P0, PT, R0, 0x1, PT ;  /* 0x000000010000780c */ /* 0x004fda0003f04070 */
[----:B------:R-:W-:Y:S05]  /*b3b0*/  @P0 BRA `(.L_x_26) ;  /* 0x0000000000040947 */ /* 0x000fea0003800000 */
[----:B------:R-:W-:Y:S01]  /*b3c0*/  BPT.TRAP 0x1 ;  /* 0x000000040000795c */ /* 0x000fe20000300000 */
.L_x_26:
[----:B-1----:R-:W2:Y:S01]  /*b3d0*/  LDL R227, [R1+0x84] ;  /* 0x0000840001e37983 */ /* 0x002ea20000100800 */
[----:B------:R-:W0:Y:S01]  /*b3e0*/  LDC R4, c[0x0][0x288] ;  /* 0x0000a200ff047b82 */ /* 0x000e220000000800 */
[----:B------:R-:W1:Y:S01]  /*b3f0*/  S2R R0, SR_TID.X ;  /* 0x0000000000007919 */ /* 0x000e620000002100 */
[----:B------:R-:W3:Y:S01]  /*b400*/  S2R R5, SR_TID.X ;  /* 0x0000000000057919 */ /* 0x000ee20000002100 */
[----:B------:R-:W-:Y:S01]  /*b410*/  IMAD R22, R22, 0xe0, RZ ;  /* 0x000000e016167824 */ /* 0x000fe200078e02ff */
[----:B------:R-:W-:Y:S01]  /*b420*/  ULDC UR4, c[0x0][0x284] ;  /* 0x0000a10000047ab9 */ /* 0x000fe20000000800 */
[----:B------:R-:W-:Y:S01]  /*b430*/  ULDC.64 UR6, c[0x0][0x5d0] ;  /* 0x0001740000067ab9 */ /* 0x000fe20000000a00 */
[----:B-1----:R-:W-:-:S04]  /*b440*/  SHF.R.U32.HI R0, RZ, 0x7, R0 ;  /* 0x00000007ff007819 */ /* 0x002fc80000011600 */
[----:B------:R-:W-:Y:S02]  /*b450*/  LOP3.LUT R0, R0, 0x1, RZ, 0xc0, !PT ;  /* 0x0000000100007812 */ /* 0x000fe400078ec0ff */
[----:B---3--:R-:W-:Y:S02]  /*b460*/  SHF.R.U32.HI R3, RZ, 0x2, R5 ;  /* 0x00000002ff037819 */ /* 0x008fe40000011605 */
[----:B------:R-:W-:Y:S01]  /*b470*/  LOP3.LUT R21, R5, 0x60, RZ, 0xc0, !PT ;  /* 0x0000006005157812 */ /* 0x000fe200078ec0ff */
[----:B------:R-:W-:Y:S01]  /*b480*/  IMAD.SHL.U32 R20, R0, 0x40, RZ ;  /* 0x0000004000147824 */ /* 0x000fe200078e00ff */
[----:B------:R-:W-:Y:S02]  /*b490*/  LOP3.LUT R3, R3, 0x7, RZ, 0xc0, !PT ;  /* 0x0000000703037812 */ /* 0x000fe400078ec0ff */
[----:B------:R-:W-:Y:S02]  /*b4a0*/  SHF.R.U32.HI R21, RZ, 0x1, R21 ;  /* 0x00000001ff157819 */ /* 0x000fe40000011615 */
[----:B------:R-:W-:-:S02]  /*b4b0*/  LOP3.LUT R20, R20, 0x40, R3, 0xe2, !PT ;  /* 0x0000004014147812 */ /* 0x000fc400078ee203 */
[----:B------:R-:W-:Y:S02]  /*b4c0*/  IADD3 R3, RZ, -R21, -R3 ;  /* 0x80000015ff037210 */ /* 0x000fe40007ffe803 */
[----:B0-----:R-:W-:-:S03]  /*b4d0*/  ISETP.GE.AND P0, PT, R22, R4, PT ;  /* 0x000000041600720c */ /* 0x001fc60003f06270 */
[----:B------:R-:W-:Y:S02]  /*b4e0*/  IMAD R3, R0, -0x40, R3 ;  /* 0xffffffc000037824 */ /* 0x000fe400078e0203 */
[----:B------:R-:W-:-:S05]  /*b4f0*/  IMAD R0, R18, 0xc0, RZ ;  /* 0x000000c012007824 */ /* 0x000fca00078e02ff */
[C---:B------:R-:W-:Y:S02]  /*b500*/  ISETP.GE.OR P0, PT, R0.reuse, UR4, P0 ;  /* 0x0000000400007c0c */ /* 0x040fe40008706670 */
[----:B------:R-:W-:Y:S02]  /*b510*/  IADD3 R0, -R0, UR4, R3 ;  /* 0x0000000400007c10 */ /* 0x000fe4000fffe103 */
[C---:B------:R-:W-:Y:S01]  /*b520*/  LOP3.LUT R3, R5.reuse, 0x3, RZ, 0xc0, !PT ;  /* 0x0000000305037812 */ /* 0x040fe200078ec0ff */
[----:B------:R-:W-:-:S04]  /*b530*/  IMAD.SHL.U32 R23, R5, 0x2, RZ ;  /* 0x0000000205177824 */ /* 0x000fc800078e00ff */
[----:B------:R-:W-:-:S04]  /*b540*/  IMAD R3, R3, -0x2, R4 ;  /* 0xfffffffe03037824 */ /* 0x000fc800078e0204 */
[----:B------:R-:W-:Y:S01]  /*b550*/  IMAD.IADD R3, R3, 0x1, -R22 ;  /* 0x0000000103037824 */ /* 0x000fe200078e0a16 */
[----:B------:R-:W-:-:S04]  /*b560*/  LOP3.LUT R22, R22, 0x6, R23, 0xf8, !PT ;  /* 0x0000000616167812 */ /* 0x000fc800078ef817 */
[----:B------:R-:W-:Y:S01]  /*b570*/  SHF.R.S32.HI R23, RZ, 0x1f, R22 ;  /* 0x0000001fff177819 */ /* 0x000fe20000011416 */
[----:B------:R-:W-:-:S04]  /*b580*/  UIADD3 UR37, UR38, UR37, URZ ;  /* 0x0000002526257290 */ /* 0x000fc8000fffe03f */
[----:B------:R-:W-:-:S04]  /*b590*/  USHF.R.U32.HI UR4, URZ, 0x1, UR37 ;  /* 0x000000013f047899 */ /* 0x000fc80008011625 */
[----:B------:R-:W-:Y:S02]  /*b5a0*/  ULOP3.LUT UR4, UR4, 0x1, URZ, 0xc0, !UPT ;  /* 0x0000000104047892 */ /* 0x000fe4000f8ec03f */
[----:B------:R-:W-:Y:S02]  /*b5b0*/  UISETP.GT.U32.AND UP1, UPT, UR37, 0x1, UPT ;  /* 0x000000012500788c */ /* 0x000fe4000bf24070 */
[----:B------:R-:W-:Y:S02]  /*b5c0*/  UISETP.NE.U32.AND UP0, UPT, UR4, 0x1, UPT ;  /* 0x000000010400788c */ /* 0x000fe4000bf05070 */
[----:B------:R-:W-:Y:S02]  /*b5d0*/  UISETP.LT.U32.AND UP1, UPT, UR38, 0x2, UP1 ;  /* 0x000000022600788c */ /* 0x000fe40008f21070 */
[----:B------:R-:W-:Y:S02]  /*b5e0*/  UISETP.GT.U32.AND UP0, UPT, UR38, 0x1, !UP0 ;  /* 0x000000012600788c */ /* 0x000fe4000c704070 */
[----:B------:R-:W-:-:S02]  /*b5f0*/  USEL UR5, URZ, 0x1, !UP1 ;  /* 0x000000013f057887 */ /* 0x000fc4000c800000 */
[----:B------:R-:W-:Y:S01]  /*b600*/  USEL UR4, URZ, 0x1, !UP0 ;  /* 0x000000013f047887 */ /* 0x000fe2000c000000 */
[----:B------:R-:W-:Y:S01]  /*b610*/  LOP3.LUT R20, R20, R21, RZ, 0xfc, !PT ;  /* 0x0000001514147212 */ /* 0x000fe200078efcff */
[----:B------:R-:W-:Y:S01]  /*b620*/  IMAD.MOV.U32 R21, RZ, RZ, RZ ;  /* 0x000000ffff157224 */ /* 0x000fe200078e00ff */
[----:B------:R-:W-:Y:S02]  /*b630*/  ULOP3.LUT UR37, UR37, 0x1, URZ, 0xc0, !UPT ;  /* 0x0000000125257892 */ /* 0x000fe4000f8ec03f */
[----:B------:R-:W-:Y:S01]  /*b640*/  ULOP3.LUT UR36, UR4, UR36, UR5, 0x96, !UPT ;  /* 0x0000002404247292 */ /* 0x000fe2000f8e9605 */
[----:B------:R-:W-:Y:S01]  /*b650*/  IMAD.WIDE R20, R18, 0xc0, R20 ;  /* 0x000000c012147825 */ /* 0x000fe200078e0214 */
[----:B--2---:R-:W-:-:S03]  /*b660*/  SHF.R.S32.HI R4, RZ, 0x1f, R227 ;  /* 0x0000001fff047819 */ /* 0x004fc600000114e3 */
[----:B------:R-:W-:-:S04]  /*b670*/  IMAD.WIDE.U32 R6, R227, UR6, R22 ;  /* 0x00000006e3067c25 */ /* 0x000fc8000f8e0016 */
[----:B------:R-:W-:-:S04]  /*b680*/  IMAD R5, R4, UR6, RZ ;  /* 0x0000000604057c24 */ /* 0x000fc8000f8e02ff */
[----:B------:R-:W-:-:S04]  /*b690*/  IMAD R5, R227, UR7, R5 ;  /* 0x00000007e3057c24 */ /* 0x000fc8000f8e0205 */
[----:B------:R-:W-:Y:S01]  /*b6a0*/  IMAD.IADD R7, R7, 0x1, R5 ;  /* 0x0000000107077824 */ /* 0x000fe200078e0205 */
[----:B------:R-:W-:-:S05]  /*b6b0*/  MOV R5, 0xffffffff ;  /* 0xffffffff00057802 */ /* 0x000fca0000000f00 */
[----:B------:R0:W-:Y:S01]  /*b6c0*/  STL [R1+0x90], R5 ;  /* 0x0000900501007387 */ /* 0x0001e20000100800 */
[----:B------:R-:W-:Y:S05]  /*b6d0*/  @P0 BRA `(.L_x_28) ;  /* 0x000000d800d40947 */ /* 0x000fea0003800000 */
[----:B------:R-:W1:Y:S01]  /*b6e0*/  LDC.64 R18, c[0x0][0x5c8] ;  /* 0x00017200ff127b82 */ /* 0x000e620000000a00 */
[----:B-----5:R-:W-:Y:S01]  /*b6f0*/  FSETP.NEU.AND P2, PT, R16, RZ, PT ;  /* 0x000000ff1000720b */ /* 0x020fe20003f4d000 */
[----:B------:R-:W-:Y:S01]  /*b700*/  BSSY B0, `(.L_x_28) ;  /* 0x0000db2000007945 */ /* 0x000fe20003800000 */
[----:B------:R-:W-:-:S04]  /*b710*/  ISETP.GT.AND P0, PT, R3, RZ, PT ;  /* 0x000000ff0300720c */ /* 0x000fc80003f04270 */
[----:B------:R-:W-:Y:S01]  /*b720*/  ISETP.GT.AND P1, PT, R0, RZ, P0 ;  /* 0x000000ff0000720c */ /* 0x000fe20000724270 */
[-C--:B-1----:R-:W-:Y:S02]  /*b730*/  IMAD R14, R21, R18.reuse, RZ ;  /* 0x00000012150e7224 */ /* 0x082fe400078e02ff */
[----:B------:R-:W-:-:S04]  /*b740*/  IMAD.WIDE.U32 R6, R20, R18, R6 ;  /* 0x0000001214067225 */ /* 0x000fc800078e0006 */
[----:B------:R-:W-:-:S04]  /*b750*/  IMAD R14, R20, R19, R14 ;  /* 0x00000013140e7224 */ /* 0x000fc800078e020e */
[----:B------:R-:W-:Y:S01]  /*b760*/  IMAD.IADD R14, R7, 0x1, R14 ;  /* 0x00000001070e7824 */ /* 0x000fe200078e020e */
[----:B------:R-:W-:Y:S06]  /*b770*/  @!P2 BRA `(.L_x_29) ;  /* 0x000000980064a947 */ /* 0x000fec0003800000 */
[----:B------:R-:W1:Y:S01]  /*b780*/  LDC.64 R218, c[0x0][0x5b8] ;  /* 0x00016e00ffda7b82 */ /* 0x000e620000000a00 */
[----:B------:R-:W2:Y:S01]  /*b790*/  LDL.LU R15, [R1+0x40] ;  /* 0x00004000010f7983 */ /* 0x000ea20000300800 */
[----:B------:R-:W-:-:S06]  /*b7a0*/  ULDC.64 UR4, c[0x0][0x5c0] ;  /* 0x0001700000047ab9 */ /* 0x000fcc0000000a00 */
[----:B------:R-:W3:Y:S08]  /*b7b0*/  LDC.64 R10, c[0x0][0x5b0] ;  /* 0x00016c00ff0a7b82 */ /* 0x000ef00000000a00 */
[----:B------:R-:W4:Y:S01]  /*b7c0*/  LDC.64 R8, c[0x0][0x5a8] ;  /* 0x00016a00ff087b82 */ /* 0x000f220000000a00 */
[-C--:B-1----:R-:W-:Y:S02]  /*b7d0*/  IMAD R226, R4, R218.reuse, RZ ;  /* 0x000000da04e27224 */ /* 0x082fe400078e02ff */
[----:B------:R-:W-:-:S04]  /*b7e0*/  IMAD.WIDE.U32 R220, R227, R218, R22 ;  /* 0x000000dae3dc7225 */ /* 0x000fc800078e0016 */
[----:B------:R-:W-:Y:S02]  /*b7f0*/  IMAD R226, R227, R219, R226 ;  /* 0x000000dbe3e27224 */ /* 0x000fe400078e02e2 */
[-C--:B---3--:R-:W-:Y:S02]  /*b800*/  IMAD R224, R21, R10.reuse, RZ ;  /* 0x0000000a15e07224 */ /* 0x088fe400078e02ff */
[----:B------:R-:W-:Y:S02]  /*b810*/  IMAD.IADD R217, R221, 0x1, R226 ;  /* 0x00000001ddd97824 */ /* 0x000fe400078e02e2 */
[----:B------:R-:W-:Y:S02]  /*b820*/  IMAD.MOV.U32 R216, RZ, RZ, R220 ;  /* 0x000000ffffd87224 */ /* 0x000fe400078e00dc */
[C---:B------:R-:W-:Y:S02]  /*b830*/  IMAD R224, R20.reuse, R11, R224 ;  /* 0x0000000b14e07224 */ /* 0x040fe400078e02e0 */
[----:B0-----:R-:W-:-:S04]  /*b840*/  IMAD.WIDE.U32 R4, R20, R10, R216 ;  /* 0x0000000a14047225 */ /* 0x001fc800078e00d8 */
[----:B------:R-:W-:Y:S01]  /*b850*/  IMAD.IADD R5, R5, 0x1, R224 ;  /* 0x0000000105057824 */ /* 0x000fe200078e02e0 */
[----:B----4-:R-:W-:-:S04]  /*b860*/  LEA R12, P2, R4, R8, 0x1 ;  /* 0x00000008040c7211 */ /* 0x010fc800078408ff */
[----:B------:R-:W-:-:S05]  /*b870*/  LEA.HI.X R13, R4, R9, R5, 0x1, P2 ;  /* 0x00000009040d7211 */ /* 0x000fca00010f0c05 */
[----:B------:R-:W3:Y:S01]  /*b880*/  @P1 LDG.E.LTC128B.U16 R219, desc[UR48][R12.64] ;  /* 0x000000300cdb1981 */ /* 0x000ee2000c1e1520 */
[----:B------:R-:W-:Y:S01]  /*b890*/  ISETP.GT.AND P4, PT, R3, 0x1, PT ;  /* 0x000000010300780c */ /* 0x000fe20003f84270 */
[----:B------:R-:W-:Y:S01]  /*b8a0*/  BSSY B1, `(.L_x_30) ;  /* 0x0000013000017945 */ /* 0x000fe20003800000 */
[----:B------:R-:W-:-:S11]  /*b8b0*/  LOP3.LUT R17, R17, 0xfffffffd, RZ, 0xc0, !PT ;  /* 0xfffffffd11117812 */ /* 0x000fd600078ec0ff */
[----:B------:R-:W-:Y:S01]  /*b8c0*/  @P4 LOP3.LUT R17, R17, 0x2, RZ, 0xfc, !PT ;  /* 0x0000000211114812 */ /* 0x000fe200078efcff */
[----:B---3--:R-:W-:-:S04]  /*b8d0*/  IMAD.U32 R4, R219, 0x10000, RZ ;  /* 0x00010000db047824 */ /* 0x008fc800078e00ff */
[----:B------:R-:W-:-:S04]  /*b8e0*/  FMUL R4, R4, R16 ;  /* 0x0000001004047220 */ /* 0x000fc80000400000 */
[----:B--2---:R-:W-:Y:S01]  /*b8f0*/  FFMA R7, R15, R2, R4 ;  /* 0x000000020f077223 */ /* 0x004fe20000000004 */
[----:B------:R-:W-:-:S04]  /*b900*/  LEA R4, P2, R6, UR4, 0x1 ;  /* 0x0000000406047c11 */ /* 0x000fc8000f8408ff */
[----:B------:R-:W-:Y:S02]  /*b910*/  LEA.HI.X R5, R6, UR5, R14, 0x1, P2 ;  /* 0x0000000506057c11 */ /* 0x000fe400090f0c0e */
[----:B------:R-:W-:-:S05]  /*b920*/  F2FP.BF16.F32.PACK_AB R6, RZ, R7 ;  /* 0x00000007ff06723e */ /* 0x000fca00000010ff */
[----:B------:R0:W-:Y:S02]  /*b930*/  @P1 STG.E.U16 desc[UR48][R4.64], R6 ;  /* 0x0000000604001986 */ /* 0x0001e4000c101530 */
[----:B0-----:R-:W-:-:S05]  /*b940*/  IMAD.WIDE.U32 R6, R20, R10, R22 ;  /* 0x0000000a14067225 */ /* 0x001fca00078e0016 */
[----:B------:R-:W-:-:S03]  /*b950*/  IADD3 R7, R224, R7, RZ ;  /* 0x00000007e0077210 */ /* 0x000fc60007ffe0ff */
[----:B------:R-:W-:-:S04]  /*b960*/  IMAD.WIDE.U32 R6, R227, R218, R6 ;  /* 0x000000dae3067225 */ /* 0x000fc800078e0006 */
[----:B------:R-:W-:Y:S01]  /*b970*/  IMAD.IADD R7, R226, 0x1, R7 ;  /* 0x00000001e2077824 */ /* 0x000fe200078e0207 */
[----:B------:R-:W-:-:S04]  /*b980*/  LEA R14, P1, R6, R8, 0x1 ;  /* 0x00000008060e7211 */ /* 0x000fc800078208ff */
[----:B------:R-:W-:Y:S02]  /*b990*/  LEA.HI.X R15, R6, R9, R7, 0x1, P1 ;  /* 0x00000009060f7211 */ /* 0x000fe400008f0c07 */
[----:B------:R-:W-:-:S13]  /*b9a0*/  ISETP.GT.AND P1, PT, R0, RZ, P4 ;  /* 0x000000ff0000720c */ /* 0x000fda0002724270 */
[----:B------:R-:W-:Y:S05]  /*b9b0*/  @!P1 BRA `(.L_x_31) ;  /* 0x0000000000049947 */ /* 0x000fea0003800000 */
[----:B------:R0:W5:Y:S02]  /*b9c0*/  LDG.E.LTC128B.U16 R219, desc[UR48][R14.64+0x2] ;  /* 0x000002300edb7981 */ /* 0x000164000c1e1520 */
.L_x_31:
[----:B------:R-:W-:Y:S05]  /*b9d0*/  BSYNC B1 ;  /* 0x0000000000017941 */ /* 0x000fea0003800000 */
.L_x_30:
[----:B------:R-:W2:Y:S01]  /*b9e0*/  LDL.LU R7, [R1+0x44] ;  /* 0x0000440001077983 */ /* 0x000ea20000300800 */
[----:B-----5:R-:W-:Y:S01]  /*b9f0*/  IMAD.U32 R6, R219, 0x10000, RZ ;  /* 0x00010000db067824 */ /* 0x020fe200078e00ff */
[C---:B------:R-:W-:Y:S01]  /*ba00*/  SHF.L.U64.HI R223, R10.reuse, 0x3, R11 ;  /* 0x000000030adf7819 */ /* 0x040fe2000001020b */
[----:B------:R-:W-:Y:S01]  /*ba10*/  IMAD.SHL.U32 R222, R10, 0x8, RZ ;  /* 0x000000080ade7824 */ /* 0x000fe200078e00ff */
[----:B------:R-:W3:Y:S01]  /*ba20*/  LDL.LU R225, [R1+0x48] ;  /* 0x0000480001e17983 */ /* 0x000ee20000300800 */
[----:B------:R-:W-:-:S04]  /*ba30*/  FMUL R6, R6, R16 ;  /* 0x0000001006067220 */ /* 0x000fc80000400000 */
[----:B--2---:R-:W-:-:S05]  /*ba40*/  FFMA R6, R7, R2, R6 ;  /* 0x0000000207067223 */ /* 0x004fca0000000006 */
[----:B------:R-:W-:-:S05]  /*ba50*/  F2FP.BF16.F32.PACK_AB R6, RZ, R6 ;  /* 0x00000006ff06723e */ /* 0x000fca00000010ff */
[----:B------:R1:W-:Y:S01]  /*ba60*/  @P1 STG.E.U16 desc[UR48][R4.64+0x2], R6 ;  /* 0x0000020604001986 */ /* 0x0003e2000c101530 */
[----:B------:R-:W-:Y:S01]  /*ba70*/  ISETP.GT.AND P1, PT, R0, 0x8, P0 ;  /* 0x000000080000780c */ /* 0x000fe20000724270 */
[----:B-1----:R-:W-:-:S04]  /*ba80*/  IMAD.WIDE.U32 R6, R20, R10, R222 ;  /* 0x0000000a14067225 */ /* 0x002fc800078e00de */
[----:B------:R-:W-:Y:S01]  /*ba90*/  IMAD.IADD R224, R224, 0x1, R7 ;  /* 0x00000001e0e07824 */ /* 0x000fe200078e0207 */
[----:B------:R-:W-:-:S05]  /*baa0*/  IADD3 R7, P2, R220, R6, RZ ;  /* 0x00000006dc077210 */ /* 0x000fca0007f5e0ff */
[----:B------:R-:W-:Y:S01]  /*bab0*/  IMAD.X R13, R224, 0x1, R217, P2 ;  /* 0x00000001e00d7824 */ /* 0x000fe200010e06d9 */
[----:B------:R-:W-:-:S04]  /*bac0*/  LEA R12, P2, R7, R8, 0x1 ;  /* 0x00000008070c7211 */ /* 0x000fc800078408ff */
[----:B------:R-:W-:-:S05]  /*bad0*/  LEA.HI.X R13, R7, R9, R13, 0x1, P2 ;  /* 0x00000009070d7211 */ /* 0x000fca00010f0c0d */
[----:B------:R-:W2:Y:S01]  /*bae0*/  @P1 LDG.E.LTC128B.U16 R219, desc[UR48][R12.64] ;  /* 0x000000300cdb1981 */ /* 0x000ea2000c1e1520 */
[----:B------:R-:W-:Y:S01]  /*baf0*/  IADD3 R6, P2, R22, R6, RZ ;  /* 0x0000000616067210 */ /* 0x000fe20007f5e0ff */
[----:B------:R-:W-:Y:S03]  /*bb00*/  BSSY B1, `(.L_x_32) ;  /* 0x0000015000017945 */ /* 0x000fe60003800000 */
[----:B------:R-:W-:-:S03]  /*bb10*/  IADD3.X R7, R23, R224, RZ, P2, !PT ;  /* 0x000000e017077210 */ /* 0x000fc600017fe4ff */
[----:B------:R-:W-:-:S04]  /*bb20*/  IMAD.WIDE.U32 R6, R227, R218, R6 ;  /* 0x000000dae3067225 */ /* 0x000fc800078e0006 */
[----:B------:R-:W-:Y:S02]  /*bb30*/  IMAD.IADD R7, R226, 0x1, R7 ;  /* 0x00000001e2077824 */ /* 0x000fe400078e0207 */
[----:B------:R-:W-:-:S05]  /*bb40*/  IMAD.SHL.U32 R227, R18, 0x10, RZ ;  /* 0x0000001012e37824 */ /* 0x000fca00078e00ff */
[----:B------:R1:W-:Y:S01]  /*bb50*/  STL [R1+0x44], R227 ;  /* 0x000044e301007387 */ /* 0x0003e20000100800 */
[----:B--2---:R-:W-:-:S04]  /*bb60*/  IMAD.U32 R12, R219, 0x10000, RZ ;  /* 0x00010000db0c7824 */ /* 0x004fc800078e00ff */
[----:B------:R-:W-:-:S04]  /*bb70*/  FMUL R12, R12, R16 ;  /* 0x000000100c0c7220 */ /* 0x000fc80000400000 */
[----:B---3--:R-:W-:Y:S01]  /*bb80*/  FFMA R224, R225, R2, R12 ;  /* 0x00000002e1e07223 */ /* 0x008fe2000000000c */
[----:B------:R-:W-:Y:S02]  /*bb90*/  LEA R12, P2, R6, R8, 0x1 ;  /* 0x00000008060c7211 */ /* 0x000fe400078408ff */
[----:B------:R-:W-:Y:S02]  /*bba0*/  SHF.L.U64.HI R225, R18, 0x4, R19 ;  /* 0x0000000412e17819 */ /* 0x000fe40000010213 */
[----:B------:R-:W-:Y:S02]  /*bbb0*/  LEA.HI.X R13, R6, R9, R7, 0x1, P2 ;  /* 0x00000009060d7211 */ /* 0x000fe400010f0c07 */
[----:B------:R-:W-:Y:S01]  /*bbc0*/  F2FP.BF16.F32.PACK_AB R7, RZ, R224 ;  /* 0x000000e0ff07723e */ /* 0x000fe200000010ff */
[----:B------:R1:W-:Y:S01]  /*bbd0*/  STL [R1+0x40], R225 ;  /* 0x000040e101007387 */ /* 0x0003e20000100800 */
[----:B------:R-:W-:Y:S02]  /*bbe0*/  IADD3 R6, P3, R227, R4, RZ ;  /* 0x00000004e3067210 */ /* 0x000fe40007f7e0ff */
[----:B------:R-:W-:-:S02]  /*bbf0*/  PRMT R224, R7, 0x7610, R224 ;  /* 0x0000761007e07816 */ /* 0x000fc400000000e0 */
[----:B------:R-:W-:Y:S01]  /*bc00*/  ISETP.GT.AND P2, PT, R0, 0x8, P4 ;  /* 0x000000080000780c */ /* 0x000fe20002744270 */
[----:B------:R-:W-:-:S05]  /*bc10*/  IMAD.X R7, R225, 0x1, R5, P3 ;  /* 0x00000001e1077824 */ /* 0x000fca00018e0605 */
[----:B------:R1:W-:Y:S07]  /*bc20*/  @P1 STG.E.U16 desc[UR48][R6.64], R224 ;  /* 0x000000e006001986 */ /* 0x0003ee000c101530 */
[----:B------:R-:W-:Y:S05]  /*bc30*/  @!P2 BRA `(.L_x_33) ;  /* 0x000000000004a947 */ /* 0x000fea0003800000 */
[----:B------:R2:W5:Y:S02]  /*bc40*/  LDG.E.LTC128B.U16 R219, desc[UR48][R12.64+0x2] ;  /* 0x000002300cdb7981 */ /* 0x000564000c1e1520 */
.L_x_33:
[----:B------:R-:W-:Y:S05]  /*bc50*/  BSYNC B1 ;  /* 0x0000000000017941 */ /* 0x000fea0003800000 */
.L_x_32:
[----:B-1----:R-:W3:Y:S01]  /*bc60*/  LDL.LU R225, [R1+0x4c] ;  /* 0x00004c0001e17983 */ /* 0x002ee20000300800 */
[----:B-----5:R-:W-:Y:S01]  /*bc70*/  IMAD.U32 R224, R219, 0x10000, RZ ;  /* 0x00010000dbe07824 */ /* 0x020fe200078e00ff */
[----:B------:R-:W-:Y:S01]  /*bc80*/  ISETP.GT.AND P3, PT, R3, 0x8, PT ;  /* 0x000000080300780c */ /* 0x000fe20003f64270 */
[----:B------:R-:W-:Y:S01]  /*bc90*/  BSSY B1, `(.L_x_34) ;  /* 0x000000a000017945 */ /* 0x000fe20003800000 */
[----:B------:R-:W-:Y:S01]  /*bca0*/  LOP3.LUT R17, R17, 0xfffffffb, RZ, 0xc0, !PT ;  /* 0xfffffffb11117812 */ /* 0x000fe200078ec0ff */
[----:B------:R-:W-:Y:S01]  /*bcb0*/  FMUL R224, R224, R16 ;  /* 0x00000010e0e07220 */ /* 0x000fe20000400000 */
[----:B------:R-:W-:-:S09]  /*bcc0*/  ISETP.GT.AND P1, PT, R0, RZ, P3 ;  /* 0x000000ff0000720c */ /* 0x000fd20001f24270 */
[----:B------:R-:W-:Y:S01]  /*bcd0*/  @P3 LOP3.LUT R17, R17, 0x4, RZ, 0xfc, !PT ;  /* 0x0000000411113812 */ /* 0x000fe200078efcff */
[----:B---3--:R-:W-:-:S05]  /*bce0*/  FFMA R224, R225, R2, R224 ;  /* 0x00000002e1e07223 */ /* 0x008fca00000000e0 */
[----:B------:R-:W-:-:S05]  /*bcf0*/  F2FP.BF16.F32.PACK_AB R224, RZ, R224 ;  /* 0x000000e0ffe0723e */ /* 0x000fca00000010ff */
[----:B------:R1:W-:Y:S01]  /*bd00*/  @P2 STG.E.U16 desc[UR48][R6.64+0x2], R224 ;  /* 0x000002e006002986 */ /* 0x0003e2000c101530 */
[----:B------:R-:W-:Y:S05]  /*bd10*/  @!P1 BRA `(.L_x_35) ;  /* 0x0000000000049947 */ /* 0x000fea0003800000 */
[----:B------:R3:W5:Y:S02]  /*bd20*/  LDG.E.LTC128B.U16 R219, desc[UR48][R14.64+0x10] ;  /* 0x000010300edb7981 */ /* 0x000764000c1e1520 */
.L_x_35:
[----:B------:R-:W-:Y:S05]  /*bd30*/  BSYNC B1 ;  /* 0x0000000000017941 */ /* 0x000fea0003800000 */
.L_x_34:
[----:B------:R-:W4:Y:S01]  /*bd40*/  LDL.LU R225, [R1+0x50] ;  /* 0x0000500001e17983 */ /* 0x000f220000300800 */
[----:B-1---5:R-:W-:Y:S01]  /*bd50*/  SHF.L.U32 R224, R219, 0x10, RZ ;  /* 0x00000010dbe07819 */ /* 0x022fe200000006ff */
[----:B------:R-:W-:Y:S01]  /*bd60*/  BSSY B1, `(.L_x_36) ;  /* 0x000000b000017945 */ /* 0x000fe20003800000 */
[----:B------:R-:W-:Y:S02]  /*bd70*/  ISETP.GT.AND P6, PT, R3, 0x9, PT ;  /* 0x000000090300780c */ /* 0x000fe40003fc4270 */
[----:B------:R-:W-:Y:S01]  /*bd80*/  LOP3.LUT R17, R17, 0xfffffffe, RZ, 0xc0, !PT ;  /* 0xfffffffe11117812 */ /* 0x000fe200078ec0ff */
[----:B------:R-:W-:Y:S01]  /*bd90*/  FMUL R224, R224, R16 ;  /* 0x00000010e0e07220 */ /* 0x000fe20000400000 */
[----:B------:R-:W-:-:S09]  /*bda0*/  ISETP.GT.AND P2, PT, R0, RZ, P6 ;  /* 0x000000ff0000720c */ /* 0x000fd20003744270 */
[----:B------:R-:W-:Y:S01]  /*bdb0*/  @P6 LOP3.LUT R17, R17, 0x1, RZ, 0xfc, !PT ;  /* 0x0000000111116812 */ /* 0x000fe200078efcff */
[----:B----4-:R-:W-:-:S05]  /*bdc0*/  FFMA R224, R225, R2, R224 ;  /* 0x00000002e1e07223 */ /* 0x010fca00000000e0 */
[----:B------:R-:W-:-:S05]  /*bdd0*/  F2FP.BF16.F32.PACK_AB R224, RZ, R224 ;  /* 0x000000e0ffe0723e */ /* 0x000fca00000010ff */
[----:B------:R1:W-:Y:S01]  /*bde0*/  @P1 STG.E.U16 desc[UR48][R4.64+0x10], R224 ;  /* 0x000010e004001986 */ /* 0x0003e2000c101530 */
[----:B------:R-:W-:Y:S05]  /*bdf0*/  @!P2 BRA `(.L_x_37) ;  /* 0x000000000004a947 */ /* 0x000fea0003800000 */
[----:B------:R4:W5:Y:S02]  /*be00*/  LDG.E.LTC128B.U16 R219, desc[UR48][R14.64+0x12] ;  /* 0x000012300edb7981 */ /* 0x000964000c1e1520 */
.L_x_37:
[----:B------:R-:W-:Y:S05]  /*be10*/  BSYNC B1 ;  /* 0x0000000000017941 */ /* 0x000fea0003800000 */
.L_x_36:
[----:B------:R-:W2:Y:S01]  /*be20*/  LDL.LU R225, [R1+0x54] ;  /* 0x0000540001e17983 */ /* 0x000ea20000300800 */
[----:B-1---5:R-:W-:Y:S01]  /*be30*/  IMAD.U32 R224, R219, 0x10000, RZ ;  /* 0x00010000dbe07824 */ /* 0x022fe200078e00ff */
[----:B------:R-:W-:Y:S01]  /*be40*/  ISETP.GT.AND P1, PT, R0, 0x8, P3 ;  /* 0x000000080000780c */ /* 0x000fe20001f24270 */
[----:B------:R-:W-:Y:S02]  /*be50*/  BSSY B1, `(.L_x_38) ;  /* 0x0000007000017945 */ /* 0x000fe40003800000 */
[----:B------:R-:W-:-:S04]  /*be60*/  FMUL R224, R224, R16 ;  /* 0x00000010e0e07220 */ /* 0x000fc80000400000 */
[----:B--2---:R-:W-:-:S05]  /*be70*/  FFMA R224, R225, R2, R224 ;  /* 0x00000002e1e07223 */ /* 0x004fca00000000e0 */
[----:B------:R-:W-:-:S05]  /*be80*/  F2FP.BF16.F32.PACK_AB R224, RZ, R224 ;  /* 0x000000e0ffe0723e */ /* 0x000fca00000010ff */
[----:B------:R1:W-:Y:S01]  /*be90*/  @P2 STG.E.U16 desc[UR48][R4.64+0x12], R224 ;  /* 0x000012e004002986 */ /* 0x0003e2000c101530 */
[----:B------:R-:W-:Y:S05]  /*bea0*/  @!P1 BRA `(.L_x_39) ;  /* 0x0000000000049947 */ /* 0x000fea0003800000 */
[----:B------:R2:W5:Y:S02]  /*beb0*/  LDG.E.LTC128B.U16 R219, desc[UR48][R12.64+0x10] ;  /* 0x000010300cdb7981 */ /* 0x000564000c1e1520 */
.L_x_39:
[----:B------:R-:W-:Y:S05]  /*bec0*/  BSYNC B1 ;  /* 0x0000000000017941 */ /* 0x000fea0003800000 */
.L_x_38:
[----:B------:R-:W3:Y:S01]  /*bed0*/  LDL.LU R225, [R1+0x58] ;  /* 0x0000580001e17983 */ /* 0x000ee20000300800 */
[----:B-1---5:R-:W-:Y:S01]  /*bee0*/  IMAD.U32 R224, R219, 0x10000, RZ ;  /* 0x00010000dbe07824 */ /* 0x022fe200078e00ff */
[----:B------:R-:W-:Y:S01]  /*bef0*/  ISETP.GT.AND P2, PT, R0, 0x8, P6 ;  /* 0x000000080000780c */ /* 0x000fe20003744270 */
[----:B------:R-:W-:Y:S02]  /*bf00*/  BSSY B1, `(.L_x_40) ;  /* 0x0000007000017945 */ /* 0x000fe40003800000 */
[----:B------:R-:W-:-:S04]  /*bf10*/  FMUL R224, R224, R16 ;  /* 0x00000010e0e07220 */ /* 0x000fc80000400000 */
[----:B---3--:R-:W-:-:S05]  /*bf20*/  FFMA R224, R225, R2, R224 ;  /* 0x00000002e1e07223 */ /* 0x008fca00000000e0 */
[----:B------:R-:W-:-:S05]  /*bf30*/  F2FP.BF16.F32.PACK_AB R224, RZ, R224 ;  /* 0x000000e0ffe0723e */ /* 0x000fca00000010ff */
[----:B------:R1:W-:Y:S01]  /*bf40*/  @P1 STG.E.U16 desc[UR48][R6.64+0x10], R224 ;  /* 0x000010e006001986 */ /* 0x0003e2000c101530 */
[----:B------:R-:W-:Y:S05]  /*bf50*/  @!P2 BRA `(.L_x_41) ;  /* 0x000000000004a947 */ /* 0x000fea0003800000 */
[----:B------:R3:W5:Y:S02]  /*bf60*/  LDG.E.LTC128B.U16 R219, desc[UR48][R12.64+0x12] ;  /* 0x000012300cdb7981 */ /* 0x000764000c1e1520 */
.L_x_41:
[----:B------:R-:W-:Y:S05]  /*bf70*/  BSYNC B1 ;  /* 0x0000000000017941 */ /* 0x000fea0003800000 */
.L_x_40:
[----:B------:R-:W2:Y:S01]  /*bf80*/  LDL.LU R225, [R1+0x5c] ;  /* 0x00005c0001e17983 */ /* 0x000ea20000300800 */
[----:B-1---5:R-:W-:Y:S01]  /*bf90*/  IMAD.U32 R224, R219, 0x10000, RZ ;  /* 0x00010000dbe07824 */ /* 0x022fe200078e00ff */
[----:B------:R-:W-:Y:S01]  /*bfa0*/  ISETP.GT.AND P4, PT, R3, 0x10, PT ;  /* 0x000000100300780c */ /* 0x000fe20003f84270 */
[----:B------:R-:W-:Y:S01]  /*bfb0*/  BSSY B1, `(.L_x_42) ;  /* 0x0000009000017945 */ /* 0x000fe20003800000 */
[----:B------:R-:W-:Y:S01]  /*bfc0*/  PRMT R227, R219, 0x7610, R227 ;  /* 0x00007610dbe37816 */ /* 0x000fe200000000e3 */
[----:B------:R-:W-:Y:S01]  /*bfd0*/  FMUL R224, R224, R16 ;  /* 0x00000010e0e07220 */ /* 0x000fe20000400000 */
[----:B------:R-:W-:-:S03]  /*bfe0*/  ISETP.GT.AND P1, PT, R0, RZ, P4 ;  /* 0x000000ff0000720c */ /* 0x000fc60002724270 */
[----:B--2---:R-:W-:-:S05]  /*bff0*/  FFMA R224, R225, R2, R224 ;  /* 0x00000002e1e07223 */ /* 0x004fca00000000e0 */
[----:B------:R-:W-:-:S05]  /*c000*/  F2FP.BF16.F32.PACK_AB R224, RZ, R224 ;  /* 0x000000e0ffe0723e */ /* 0x000fca00000010ff */
[----:B------:R1:W-:Y:S01]  /*c010*/  @P2 STG.E.U16 desc[UR48][R6.64+0x12], R224 ;  /* 0x000012e006002986 */ /* 0x0003e2000c101530 */
[----:B------:R-:W-:Y:S05]  /*c020*/  @!P1 BRA `(.L_x_43) ;  /* 0x0000000000049947 */ /* 0x000fea0003800000 */
[----:B------:R2:W5:Y:S02]  /*c030*/  LDG.E.LTC128B.U16 R227, desc[UR48][R14.64+0x20] ;  /* 0x000020300ee37981 */ /* 0x000564000c1e1520 */
.L_x_43:
[----:B------:R-:W-:Y:S05]  /*c040*/  BSYNC B1 ;  /* 0x0000000000017941 */ /* 0x000fea0003800000 */
.L_x_42:
[----:B-1----:R-:W3:Y:S01]  /*c050*/  LDL.LU R224, [R1+0x60] ;  /* 0x0000600001e07983 */ /* 0x002ee20000300800 */
[----:B-----5:R-:W-:-:S04]  /*c060*/  IMAD.U32 R219, R227, 0x10000, RZ ;  /* 0x00010000e3db7824 */ /* 0x020fc800078e00ff */
[----:B------:R-:W-:-:S04]  /*c070*/  FMUL R219, R219, R16 ;  /* 0x00000010dbdb7220 */ /* 0x000fc80000400000 */
[----:B---3--:R-:W-:-:S05]  /*c080*/  FFMA R219, R224, R2, R219 ;  /* 0x00000002e0db7223 */ /* 0x008fca00000000db */
[----:B------:R-:W-:-:S05]  /*c090*/  F2FP.BF16.F32.PACK_AB R219, RZ, R219 ;  /* 0x000000dbffdb723e */ /* 0x000fca00000010ff */
[----:B------:R1:W-:Y:S02]  /*c0a0*/  @P1 STG.E.U16 desc[UR48][R4.64+0x20], R219 ;  /* 0x000020db04001986 */ /* 0x0003e4000c101530 */
[----:B-1----:R-:W-:-:S05]  /*c0b0*/  IADD3 R219, P1, R20, 0x80, RZ ;  /* 0x0000008014db7810 */ /* 0x002fca0007f3e0ff */
[----:B------:R-:W-:Y:S02]  /*c0c0*/  IMAD.X R20, RZ, RZ, R21, P1 ;  /* 0x000000ffff147224 */ /* 0x000fe400008e0615 */
[----:B------:R-:W-:-:S04]  /*c0d0*/  IMAD.WIDE.U32 R228, R219, R10, R222 ;  /* 0x0000000adbe47225 */ /* 0x000fc800078e00de */
[-C--:B------:R-:W-:Y:S02]  /*c0e0*/  IMAD R20, R20, R10.reuse, RZ ;  /* 0x0000000a14147224 */ /* 0x080fe400078e02ff */
[----:B------:R-:W-:-:S04]  /*c0f0*/  IMAD.WIDE.U32 R222, R219, R10, R216 ;  /* 0x0000000adbde7225 */ /* 0x000fc800078e00d8 */
[C---:B------:R-:W-:Y:S02]  /*c100*/  IMAD R221, R219.reuse, R11, R20 ;  /* 0x0000000bdbdd7224 */ /* 0x040fe400078e0214 */
[----:B------:R-:W-:Y:S02]  /*c110*/  IMAD.WIDE.U32 R20, R219, R10, R22 ;  /* 0x0000000adb147225 */ /* 0x000fe400078e0016 */
[----:B------:R-:W3:Y:S01]  /*c120*/  LDL.LU R219, [R1+0x84] ;  /* 0x0000840001db7983 */ /* 0x000ee20000300800 */
[----:B------:R-:W-:Y:S01]  /*c130*/  LEA R224, P1, R222, R8, 0x1 ;  /* 0x00000008dee07211 */ /* 0x000fe200078208ff */
[----:B------:R-:W-:Y:S01]  /*c140*/  IMAD.MOV.U32 R10, RZ, RZ, R20 ;  /* 0x000000ffff0a7224 */ /* 0x000fe200078e0014 */
[C---:B------:R-:W-:Y:S01]  /*c150*/  IADD3 R11, R221.reuse, R21, RZ ;  /* 0x00000015dd0b7210 */ /* 0x040fe20007ffe0ff */
[----:B------:R-:W-:Y:S01]  /*c160*/  IMAD.IADD R216, R221, 0x1, R229 ;  /* 0x00000001ddd87824 */ /* 0x000fe200078e02e5 */
[----:B------:R-:W-:Y:S01]  /*c170*/  ISETP.GT.AND P3, PT, R3, 0x11, PT ;  /* 0x000000110300780c */ /* 0x000fe20003f64270 */
[----:B------:R-:W-:Y:S01]  /*c180*/  BSSY B1, `(.L_x_44) ;  /* 0x0000015000017945 */ /* 0x000fe20003800000 */
[----:B---3--:R-:W-:-:S04]  /*c190*/  IMAD.WIDE.U32 R20, R219, R218, R10 ;  /* 0x000000dadb147225 */ /* 0x008fc800078e000a */
[----:B------:R-:W-:Y:S02]  /*c1a0*/  IMAD.IADD R10, R223, 0x1, R221 ;  /* 0x00000001df0a7824 */ /* 0x000fe400078e02dd */
[----:B------:R-:W-:-:S03]  /*c1b0*/  IMAD.IADD R11, R226, 0x1, R21 ;  /* 0x00000001e20b7824 */ /* 0x000fc600078e0215 */
[----:B------:R-:W-:Y:S02]  /*c1c0*/  LEA.HI.X R225, R222, R9, R10, 0x1, P1 ;  /* 0x00000009dee17211 */ /* 0x000fe400008f0c0a */
[----:B------:R-:W-:-:S04]  /*c1d0*/  LEA R10, P1, R20, R8, 0x1 ;  /* 0x00000008140a7211 */ /* 0x000fc800078208ff */
[----:B------:R-:W-:Y:S02]  /*c1e0*/  LEA.HI.X R11, R20, R9, R11, 0x1, P1 ;  /* 0x00000009140b7211 */ /* 0x000fe400008f0c0b */
[----:B------:R-:W-:-:S05]  /*c1f0*/  IADD3 R20, P1, R22, R228, RZ ;  /* 0x000000e416147210 */ /* 0x000fca0007f3e0ff */
[----:B------:R-:W-:Y:S01]  /*c200*/  IMAD.X R21, R23, 0x1, R216, P1 ;  /* 0x0000000117157824 */ /* 0x000fe200008e06d8 */
[----:B------:R-:W-:Y:S01]  /*c210*/  IADD3 R220, P1, R220, R228, RZ ;  /* 0x000000e4dcdc7210 */ /* 0x000fe20007f3e0ff */
[----:B------:R-:W-:-:S03]  /*c220*/  IMAD.WIDE.U32 R218, R219, R218, R20 ;  /* 0x000000dadbda7225 */ /* 0x000fc600078e0014 */
[----:B------:R-:W-:Y:S02]  /*c230*/  IADD3.X R217, R216, R217, RZ, P1, !PT ;  /* 0x000000d9d8d97210 */ /* 0x000fe40000ffe4ff */
[-C--:B------:R-:W-:Y:S01]  /*c240*/  LEA R216, P1, R220, R8.reuse, 0x1 ;  /* 0x00000008dcd87211 */ /* 0x080fe200078208ff */
[----:B------:R-:W-:Y:S01]  /*c250*/  IMAD.IADD R226, R226, 0x1, R219 ;  /* 0x00000001e2e27824 */ /* 0x000fe200078e02db */
[----:B------:R-:W-:Y:S02]  /*c260*/  PRMT R20, R227, 0x7610, R20 ;  /* 0x00007610e3147816 */ /* 0x000fe40000000014 */
[----:B------:R-:W-:Y:S02]  /*c270*/  LEA.HI.X R217, R220, R9, R217, 0x1, P1 ;  /* 0x00000009dcd97211 */ /* 0x000fe400008f0cd9 */
[----:B------:R-:W-:-:S04]  /*c280*/  LEA R8, P1, R218, R8, 0x1 ;  /* 0x00000008da087211 */ /* 0x000fc800078208ff */
[----:B------:R-:W-:Y:S02]  /*c290*/  LEA.HI.X R9, R218, R9, R226, 0x1, P1 ;  /* 0x00000009da097211 */ /* 0x000fe400008f0ce2 */
[----:B------:R-:W-:-:S13]  /*c2a0*/  ISETP.GT.AND P1, PT, R0, RZ, P3 ;  /* 0x000000ff0000720c */ /* 0x000fda0001f24270 */
[----:B------:R-:W-:Y:S05]  /*c2b0*/  @!P1 BRA `(.L_x_45) ;  /* 0x0000000000049947 */ /* 0x000fea0003800000 */
[----:B------:R1:W5:Y:S02]  /*c2c0*/  LDG.E.LTC128B.U16 R20, desc[UR48][R14.64+0x22] ;  /* 0x000022300e147981 */ /* 0x000364000c1e1520 */
.L_x_45:
[----:B------:R-:W-:Y:S05]  /*c2d0*/  BSYNC B1 ;  /* 0x0000000000017941 */ /* 0x000fea0003800000 */
.L_x_44:
[----:B------:R-:W3:Y:S01]  /*c2e0*/  LDL.LU R22, [R1+0x64] ;  /* 0x0000640001167983 */ /* 0x000ee20000300800 */
[----:B-----5:R-:W-:Y:S01]  /*c2f0*/  IMAD.U32 R21, R20, 0x10000, RZ ;  /* 0x0001000014157824 */ /* 0x020fe200078e00ff */
[----:B------:R-:W-:Y:S03]  /*c300*/  BSSY B1, `(.L_x_46) ;  /* 0x0000008000017945 */ /* 0x000fe60003800000 */
[----:B------:R-:W-:-:S04]  /*c310*/  FMUL R21, R21, R16 ;  /* 0x0000001015157220 */ /* 0x000fc80000400000 */
[----:B---3--:R-:W-:-:S05]  /*c320*/  FFMA R21, R22, R2, R21 ;  /* 0x0000000216157223 */ /* 0x008fca0000000015 */
[----:B------:R-:W-:-:S05]  /*c330*/  F2FP.BF16.F32.PACK_AB R21, RZ, R21 ;  /* 0x00000015ff15723e */ /* 0x000fca00000010ff */
[----:B------:R3:W-:Y:S01]  /*c340*/  @P1 STG.E.U16 desc[UR48][R4.64+0x22], R21 ;  /* 0x0000221504001986 */ /* 0x0007e2000c101530 */
[----:B------:R-:W-:-:S13]  /*c350*/  ISETP.GT.AND P1, PT, R0, 0x8, P4 ;  /* 0x000000080000780c */ /* 0x000fda0002724270 */
[----:B---3--:R-:W-:Y:S05]  /*c360*/  @!P1 BRA `(.L_x_47) ;  /* 0x0000000000049947 */ /* 0x008fea0003800000 */
[----:B------:R3:W5:Y:S02]  /*c370*/  LDG.E.LTC128B.U16 R20, desc[UR48][R12.64+0x20] ;  /* 0x000020300c147981 */ /* 0x000764000c1e1520 */
.L_x_47:
[----:B------:R-:W-:Y:S05]  /*c380*/  BSYNC B1 ;  /* 0x0000000000017941 */ /* 0x000fea0003800000 */
.L_x_46:
[----:B------:R-:W2:Y:S01]  /*c390*/  LDL.LU R22, [R1+0x68] ;  /* 0x0000680001167983 */ /* 0x000ea20000300800 */
[----:B-----5:R-:W-:Y:S01]  /*c3a0*/  IMAD.U32 R21, R20, 0x10000, RZ ;  /* 0x0001000014157824 */ /* 0x020fe200078e00ff */
[----:B------:R-:W-:Y:S03]  /*c3b0*/  BSSY B1, `(.L_x_48) ;  /* 0x0000008000017945 */ /* 0x000fe60003800000 */
[----:B------:R-:W-:-:S04]  /*c3c0*/  FMUL R21, R21, R16 ;  /* 0x0000001015157220 */ /* 0x000fc80000400000 */
[----:B--2---:R-:W-:-:S05]  /*c3d0*/  FFMA R21, R22, R2, R21 ;  /* 0x0000000216157223 */ /* 0x004fca0000000015 */
[----:B------:R-:W-:-:S05]  /*c3e0*/  F2FP.BF16.F32.PACK_AB R21, RZ, R21 ;  /* 0x00000015ff15723e */ /* 0x000fca00000010ff */
[----:B------:R2:W-:Y:S01]  /*c3f0*/  @P1 STG.E.U16 desc[UR48][R6.64+0x20], R21 ;  /* 0x0000201506001986 */ /* 0x0005e2000c101530 */
[----:B------:R-:W-:-:S13]  /*c400*/  ISETP.GT.AND P1, PT, R0, 0x8, P3 ;  /* 0x000000080000780c */ /* 0x000fda0001f24270 */
[----:B--2---:R-:W-:Y:S05]  /*c410*/  @!P1 BRA `(.L_x_49) ;  /* 0x0000000000049947 */ /* 0x004fea0003800000 */
[----:B------:R2:W5:Y:S02]  /*c420*/  LDG.E.LTC128B.U16 R20, desc[UR48][R12.64+0x22] ;  /* 0x000022300c147981 */ /* 0x000564000c1e1520 */
.L_x_49:
[----:B------:R-:W-:Y:S05]  /*c430*/  BSYNC B1 ;  /* 0x0000000000017941 */ /* 0x000fea0003800000 */
.L_x_48:
[----:B------:R-:W3:Y:S01]  /*c440*/  LDL.LU R22, [R1+0x6c] ;  /* 0x00006c0001167983 */ /* 0x000ee20000300800 */
[----:B-----5:R-:W-:Y:S01]  /*c450*/  IMAD.U32 R21, R20, 0x10000, RZ ;  /* 0x0001000014157824 */ /* 0x020fe200078e00ff */
[----:B------:R-:W-:Y:S01]  /*c460*/  ISETP.GT.AND P2, PT, R3, 0x18, PT ;  /* 0x000000180300780c */ /* 0x000fe20003f44270 */
[----:B------:R-:W-:Y:S02]  /*c470*/  BSSY B1, `(.L_x_50) ;  /* 0x0000008000017945 */ /* 0x000fe40003800000 */
[----:B------:R-:W-:-:S04]  /*c480*/  FMUL R21, R21, R16 ;  /* 0x0000001015157220 */ /* 0x000fc80000400000 */
[----:B---3--:R-:W-:-:S05]  /*c490*/  FFMA R21, R22, R2, R21 ;  /* 0x0000000216157223 */ /* 0x008fca0000000015 */
[----:B------:R-:W-:-:S05]  /*c4a0*/  F2FP.BF16.F32.PACK_AB R21, RZ, R21 ;  /* 0x00000015ff15723e */ /* 0x000fca00000010ff */
[----:B------:R3:W-:Y:S01]  /*c4b0*/  @P1 STG.E.U16 desc[UR48][R6.64+0x22], R21 ;  /* 0x0000221506001986 */ /* 0x0007e2000c101530 */
[----:B------:R-:W-:-:S13]  /*c4c0*/  ISETP.GT.AND P1, PT, R0, RZ, P2 ;  /* 0x000000ff0000720c */ /* 0x000fda0001724270 */
[----:B---3--:R-:W-:Y:S05]  /*c4d0*/  @!P1 BRA `(.L_x_51) ;  /* 0x0000000000049947 */ /* 0x008fea0003800000 */
[----:B------:R3:W5:Y:S02]  /*c4e0*/  LDG.E.LTC128B.U16 R20, desc[UR48][R14.64+0x30] ;  /* 0x000030300e147981 */ /* 0x000764000c1e1520 */
.L_x_51:
[----:B------:R-:W-:Y:S05]  /*c4f0*/  BSYNC B1 ;  /* 0x0000000000017941 */ /* 0x000fea0003800000 */
.L_x_50:
[----:B------:R-:W2:Y:S01]  /*c500*/  LDL.LU R22, [R1+0x70] ;  /* 0x0000700001167983 */ /* 0x000ea20000300800 */
[----:B-----5:R-:W-:Y:S01]  /*c510*/  IMAD.U32 R21, R20, 0x10000, RZ ;  /* 0x0001000014157824 */ /* 0x020fe200078e00ff */
[----:B------:R-:W-:Y:S03]  /*c520*/  BSSY B1, `(.L_x_52) ;  /* 0x0000009000017945 */ /* 0x000fe60003800000 */
[----:B------:R-:W-:-:S04]  /*c530*/  FMUL R21, R21, R16 ;  /* 0x0000001015157220 */ /* 0x000fc80000400000 */
[----:B--2---:R-:W-:-:S05]  /*c540*/  FFMA R21, R22, R2, R21 ;  /* 0x0000000216157223 */ /* 0x004fca0000000015 */
[----:B------:R-:W-:-:S05]  /*c550*/  F2FP.BF16.F32.PACK_AB R21, RZ, R21 ;  /* 0x00000015ff15723e */ /* 0x000fca00000010ff */
[----:B------:R2:W-:Y:S01]  /*c560*/  @P1 STG.E.U16 desc[UR48][R4.64+0x30], R21 ;  /* 0x0000301504001986 */ /* 0x0005e2000c101530 */
[----:B------:R-:W-:-:S04]  /*c570*/  ISETP.GT.AND P1, PT, R3, 0x19, PT ;  /* 0x000000190300780c */ /* 0x000fc80003f24270 */
[----:B------:R-:W-:-:S13]  /*c580*/  ISETP.GT.AND P5, PT, R0, RZ, P1 ;  /* 0x000000ff0000720c */ /* 0x000fda0000fa4270 */
[----:B--2---:R-:W-:Y:S05]  /*c590*/  @!P5 BRA `(.L_x_53) ;  /* 0x000000000004d947 */ /* 0x004fea0003800000 */
[----:B------:R2:W5:Y:S02]  /*c5a0*/  LDG.E.LTC128B.U16 R20, desc[UR48][R14.64+0x32] ;  /* 0x000032300e147981 */ /* 0x000564000c1e1520 */
.L_x_53:
[----:B------:R-:W-:Y:S05]  /*c5b0*/  BSYNC B1 ;  /* 0x0000000000017941 */ /* 0x000fea0003800000 */
.L_x_52:
[----:B------:R-:W3:Y:S01]  /*c5c0*/  LDL.LU R22, [R1+0x74] ;  /* 0x0000740001167983 */ /* 0x000ee20000300800 */
[----:B-----5:R-:W-:Y:S01]  /*c5d0*/  SHF.L.U32 R21, R20, 0x10, RZ ;  /* 0x0000001014157819 */ /* 0x020fe200000006ff */
[----:B------:R-:W-:Y:S04]  /*c5e0*/  BSSY B1, `(.L_x_54) ;  /* 0x0000008000017945 */ /* 0x000fe80003800000 */
[----:B------:R-:W-:-:S04]  /*c5f0*/  FMUL R21, R21, R16 ;  /* 0x0000001015157220 */ /* 0x000fc80000400000 */
[----:B---3--:R-:W-:-:S05]  /*c600*/  FFMA R21, R22, R2, R21 ;  /* 0x0000000216157223 */ /* 0x008fca0000000015 */
[----:B------:R-:W-:-:S05]  /*c610*/  F2FP.BF16.F32.PACK_AB R21, RZ, R21 ;  /* 0x00000015ff15723e */ /* 0x000fca00000010ff */
[----:B------:R3:W-:Y:S01]  /*c620*/  @P5 STG.E.U16 desc[UR48][R4.64+0x32], R21 ;  /* 0x0000321504005986 */ /* 0x0007e2000c101530 */
[----:B------:R-:W-:-:S13]  /*c630*/  ISETP.GT.AND P5, PT, R0, 0x8, P2 ;  /* 0x000000080000780c */ /* 0x000fda00017a4270 */
[----:B---3--:R-:W-:Y:S05]  /*c640*/  @!P5 BRA `(.L_x_55) ;  /* 0x000000000004d947 */ /* 0x008fea0003800000 */
[----:B------:R3:W5:Y:S02]  /*c650*/  LDG.E.LTC128B.U16 R20, desc[UR48][R12.64+0x30] ;  /* 0x000030300c147981 */ /* 0x000764000c1e1520 */
.L_x_55:
[----:B------:R-:W-:Y:S05]  /*c660*/  BSYNC B1 ;  /* 0x0000000000017941 */ /* 0x000fea0003800000 */
.L_x_54:
        /* <DEDUP_REMOVED lines=10> */
.L_x_57:
[----:B------:R-:W-:Y:S05]  /*c710*/  BSYNC B1 ;  /* 0x0000000000017941 */ /* 0x000fea0003800000 */
.L_x_56:
[----:B------:R-:W3:Y:S01]  /*c720*/  LDL.LU R218, [R1+0x7c] ;  /* 0x00007c0001da7983 */ /* 0x000ee20000300800 */
[----:B-----5:R-:W-:Y:S02]  /*c730*/  IMAD.U32 R21, R20, 0x10000, RZ ;  /* 0x0001000014157824 */ /* 0x020fe400078e00ff */
[----:B------:R-:W-:Y:S01]  /*c740*/  IMAD.SHL.U32 R219, R18, 0x100, RZ ;  /* 0x0000010012db7824 */ /* 0x000fe200078e00ff */
[----:B------:R-:W-:Y:S01]  /*c750*/  PRMT R22, R20, 0x7610, R22 ;  /* 0x0000761014167816 */ /* 0x000fe20000000016 */
[----:B------:R-:W-:Y:S01]  /*c760*/  FMUL R21, R21, R16 ;  /* 0x0000001015157220 */ /* 0x000fe20000400000 */
[----:B------:R-:W4:Y:S03]  /*c770*/  LDL.LU R23, [R1] ;  /* 0x0000000001177983 */ /* 0x000f260000300800 */
[----:B---3--:R-:W-:Y:S01]  /*c780*/  FFMA R21, R218, R2, R21 ;  /* 0x00000002da157223 */ /* 0x008fe20000000015 */
[----:B------:R-:W-:-:S04]  /*c790*/  SHF.L.U64.HI R218, R18, 0x8, R19 ;  /* 0x0000000812da7819 */ /* 0x000fc80000010213 */
[----:B------:R-:W-:-:S05]  /*c7a0*/  F2FP.BF16.F32.PACK_AB R21, RZ, R21 ;  /* 0x00000015ff15723e */ /* 0x000fca00000010ff */
[----:B------:R3:W-:Y:S01]  /*c7b0*/  @P5 STG.E.U16 desc[UR48][R6.64+0x32], R21 ;  /* 0x0000321506005986 */ /* 0x0007e2000c101530 */
[----:B------:R-:W-:-:S05]  /*c7c0*/  IADD3 R18, P5, R219, R4, RZ ;  /* 0x00000004db127210 */ /* 0x000fca0007fbe0ff */
[----:B------:R-:W-:Y:S01]  /*c7d0*/  IMAD.X R19, R218, 0x1, R5, P5 ;  /* 0x00000001da137824 */ /* 0x000fe200028e0605 */
[----:B------:R-:W-:-:S13]  /*c7e0*/  ISETP.GT.AND P5, PT, R0, 0x80, P0 ;  /* 0x000000800000780c */ /* 0x000fda00007a4270 */
[----:B------:R-:W2:Y:S01]  /*c7f0*/  @P5 LDG.E.LTC128B.U16 R22, desc[UR48][R224.64] ;  /* 0x00000030e0165981 */ /* 0x000ea2000c1e1520 */
[----:B------:R-:W-:Y:S01]  /*c800*/  BSSY B1, `(.L_x_58) ;  /* 0x000000a000017945 */ /* 0x000fe20003800000 */
[----:B--2---:R-:W-:-:S04]  /*c810*/  IMAD.U32 R20, R22, 0x10000, RZ ;  /* 0x0001000016147824 */ /* 0x004fc800078e00ff */
[----:B------:R-:W-:-:S04]  /*c820*/  FMUL R20, R20, R16 ;  /* 0x0000001014147220 */ /* 0x000fc80000400000 */
[----:B----4-:R-:W-:-:S05]  /*c830*/  FFMA R20, R23, R2, R20 ;  /* 0x0000000217147223 */ /* 0x010fca0000000014 */
[----:B------:R-:W-:-:S05]  /*c840*/  F2FP.BF16.F32.PACK_AB R20, RZ, R20 ;  /* 0x00000014ff14723e */ /* 0x000fca00000010ff */
[----:B------:R3:W-:Y:S01]  /*c850*/  @P5 STG.E.U16 desc[UR48][R18.64], R20 ;  /* 0x0000001412005986 */ /* 0x0007e2000c101530 */
[----:B------:R-:W-:-:S04]  /*c860*/  LOP3.LUT P5, RZ, R17, 0x2, RZ, 0xc0, !PT ;  /* 0x0000000211ff7812 */ /* 0x000fc800078ac0ff */
[----:B------:R-:W-:-:S13]  /*c870*/  ISETP.GT.AND P5, PT, R0, 0x80, P5 ;  /* 0x000000800000780c */ /* 0x000fda0002fa4270 */
[----:B---3--:R-:W-:Y:S05]  /*c880*/  @!P5 BRA `(.L_x_59) ;  /* 0x000000000004d947 */ /* 0x008fea0003800000 */
[----:B------:R2:W5:Y:S02]  /*c890*/  LDG.E.LTC128B.U16 R22, desc[UR48][R10.64+0x2] ;  /* 0x000002300a167981 */ /* 0x000564000c1e1520 */
.L_x_59:
[----:B------:R-:W-:Y:S05]  /*c8a0*/  BSYNC B1 ;  /* 0x0000000000017941 */ /* 0x000fea0003800000 */
.L_x_58:
[----:B------:R-:W3:Y:S04]  /*c8b0*/  LDL.LU R21, [R1+0x4] ;  /* 0x0000040001157983 */ /* 0x000ee80000300800 */
[----:B------:R-:W4:Y:S04]  /*c8c0*/  LDL R221, [R1+0x44] ;  /* 0x0000440001dd7983 */ /* 0x000f280000100800 */
[----:B------:R-:W2:Y:S01]  /*c8d0*/  LDL R220, [R1+0x40] ;  /* 0x0000400001dc7983 */ /* 0x000ea20000100800 */
[----:B-----5:R-:W-:Y:S01]  /*c8e0*/  SHF.L.U32 R20, R22, 0x10, RZ ;  /* 0x0000001016147819 */ /* 0x020fe200000006ff */
[----:B------:R-:W-:Y:S01]  /*c8f0*/  BSSY B1, `(.L_x_60) ;  /* 0x000000a000017945 */ /* 0x000fe20003800000 */
[----:B------:R-:W-:-:S03]  /*c900*/  ISETP.GT.AND P0, PT, R0, 0x88, P0 ;  /* 0x000000880000780c */ /* 0x000fc60000704270 */
[----:B------:R-:W-:-:S04]  /*c910*/  FMUL R20, R20, R16 ;  /* 0x0000001014147220 */ /* 0x000fc80000400000 */
[----:B---3--:R-:W-:-:S05]  /*c920*/  FFMA R20, R21, R2, R20 ;  /* 0x0000000215147223 */ /* 0x008fca0000000014 */
[----:B------:R-:W-:-:S05]  /*c930*/  F2FP.BF16.F32.PACK_AB R20, RZ, R20 ;  /* 0x00000014ff14723e */ /* 0x000fca00000010ff */
[----:B------:R4:W-:Y:S02]  /*c940*/  @P5 STG.E.U16 desc[UR48][R18.64+0x2], R20 ;  /* 0x0000021412005986 */ /* 0x0009e4000c101530 */
[----:B----4-:R-:W-:-:S05]  /*c950*/  IADD3 R20, P5, R18, R221, RZ ;  /* 0x000000dd12147210 */ /* 0x010fca0007fbe0ff */
[----:B--2---:R-:W-:Y:S01]  /*c960*/  IMAD.X R21, R19, 0x1, R220, P5 ;  /* 0x0000000113157824 */ /* 0x004fe200028e06dc */
[----:B------:R-:W-:Y:S07]  /*c970*/  @!P0 BRA `(.L_x_61) ;  /* 0x0000000000048947 */ /* 0x000fee0003800000 */
[----:B------:R2:W5:Y:S02]  /*c980*/  LDG.E.LTC128B.U16 R22, desc[UR48][R216.64] ;  /* 0x00000030d8167981 */ /* 0x000564000c1e1520 */
.L_x_61:
[----:B------:R-:W-:Y:S05]  /*c990*/  BSYNC B1 ;  /* 0x0000000000017941 */ /* 0x000fea0003800000 */
.L_x_60:
[----:B--2---:R-:W2:Y:S01]  /*c9a0*/  LDL.LU R216, [R1+0x8] ;  /* 0x0000080001d87983 */ /* 0x004ea20000300800 */
[----:B-----5:R-:W-:Y:S01]  /*c9b0*/  IMAD.U32 R23, R22, 0x10000, RZ ;  /* 0x0001000016177824 */ /* 0x020fe200078e00ff */
[----:B------:R-:W-:Y:S01]  /*c9c0*/  LOP3.LUT P5, RZ, R17, 0x2, RZ, 0xc0, !PT ;  /* 0x0000000211ff7812 */ /* 0x000fe200078ac0ff */
[----:B------:R-:W-:Y:S02]  /*c9d0*/  BSSY B1, `(.L_x_62) ;  /* 0x0000008000017945 */ /* 0x000fe40003800000 */
[----:B------:R-:W-:-:S04]  /*c9e0*/  FMUL R23, R23, R16 ;  /* 0x0000001017177220 */ /* 0x000fc80000400000 */
[----:B--2---:R-:W-:-:S05]  /*c9f0*/  FFMA R23, R216, R2, R23 ;  /* 0x00000002d8177223 */ /* 0x004fca0000000017 */
[----:B------:R-:W-:-:S05]  /*ca00*/  F2FP.BF16.F32.PACK_AB R23, RZ, R23 ;  /* 0x00000017ff17723e */ /* 0x000fca00000010ff */
[----:B------:R2:W-:Y:S01]  /*ca10*/  @P0 STG.E.U16 desc[UR48][R20.64], R23 ;  /* 0x0000001714000986 */ /* 0x0005e2000c101530 */
[----:B------:R-:W-:-:S13]  /*ca20*/  ISETP.GT.AND P0, PT, R0, 0x88, P5 ;  /* 0x000000880000780c */ /* 0x000fda0002f04270 */
[----:B--2---:R-:W-:Y:S05]  /*ca30*/  @!P0 BRA `(.L_x_63) ;  /* 0x0000000000048947 */ /* 0x004fea0003800000 */
[----:B------:R2:W5:Y:S02]  /*ca40*/  LDG.E.LTC128B.U16 R22, desc[UR48][R8.64+0x2] ;  /* 0x0000023008167981 */ /* 0x000564000c1e1520 */
.L_x_63:
[----:B------:R-:W-:Y:S05]  /*ca50*/  BSYNC B1 ;  /* 0x0000000000017941 */ /* 0x000fea0003800000 */
.L_x_62:
[----:B------:R-:W3:Y:S01]  /*ca60*/  LDL.LU R216, [R1+0xc] ;  /* 0x00000c0001d87983 */ /* 0x000ee20000300800 */
[----:B-----5:R-:W-:Y:S01]  /*ca70*/  IMAD.U32 R23, R22, 0x10000, RZ ;  /* 0x0001000016177824 */ /* 0x020fe200078e00ff */
[----:B------:R-:W-:Y:S01]  /*ca80*/  LOP3.LUT P5, RZ, R17, 0x4, RZ, 0xc0, !PT ;  /* 0x0000000411ff7812 */ /* 0x000fe200078ac0ff */
[----:B------:R-:W-:Y:S02]  /*ca90*/  BSSY B1, `(.L_x_64) ;  /* 0x0000008000017945 */ /* 0x000fe40003800000 */
[----:B------:R-:W-:-:S04]  /*caa0*/  FMUL R23, R23, R16 ;  /* 0x0000001017177220 */ /* 0x000fc80000400000 */
[----:B---3--:R-:W-:-:S05]  /*cab0*/  FFMA R23, R216, R2, R23 ;  /* 0x00000002d8177223 */ /* 0x008fca0000000017 */
[----:B------:R-:W-:-:S05]  /*cac0*/  F2FP.BF16.F32.PACK_AB R23, RZ, R23 ;  /* 0x00000017ff17723e */ /* 0x000fca00000010ff */
[----:B------:R3:W-:Y:S01]  /*cad0*/  @P0 STG.E.U16 desc[UR48][R20.64+0x2], R23 ;  /* 0x0000021714000986 */ /* 0x0007e2000c101530 */
[----:B------:R-:W-:-:S13]  /*cae0*/  ISETP.GT.AND P0, PT, R0, 0x80, P5 ;  /* 0x000000800000780c */ /* 0x000fda0002f04270 */
[----:B---3--:R-:W-:Y:S05]  /*caf0*/  @!P0 BRA `(.L_x_65) ;  /* 0x0000000000048947 */ /* 0x008fea0003800000 */
[----:B------:R3:W5:Y:S02]  /*cb00*/  LDG.E.LTC128B.U16 R22, desc[UR48][R10.64+0x10] ;  /* 0x000010300a167981 */ /* 0x000764000c1e1520 */
.L_x_65:
[----:B------:R-:W-:Y:S05]  /*cb10*/  BSYNC B1 ;  /* 0x0000000000017941 */ /* 0x000fea0003800000 */
.L_x_64:
[----:B------:R-:W4:Y:S01]  /*cb20*/  LDL.LU R216, [R1+0x10] ;  /* 0x0000100001d87983 */ /* 0x000f220000300800 */
[----:B-----5:R-:W-:Y:S01]  /*cb30*/  IMAD.U32 R23, R22, 0x10000, RZ ;  /* 0x0001000016177824 */ /* 0x020fe200078e00ff */
[----:B------:R-:W-:Y:S03]  /*cb40*/  BSSY B1, `(.L_x_66) ;  /* 0x0000008000017945 */ /* 0x000fe60003800000 */
[----:B------:R-:W-:-:S04]  /*cb50*/  FMUL R23, R23, R16 ;  /* 0x0000001017177220 */ /* 0x000fc80000400000 */
[----:B----4-:R-:W-:-:S05]  /*cb60*/  FFMA R23, R216, R2, R23 ;  /* 0x00000002d8177223 */ /* 0x010fca0000000017 */
[----:B------:R-:W-:-:S05]  /*cb70*/  F2FP.BF16.F32.PACK_AB R23, RZ, R23 ;  /* 0x00000017ff17723e */ /* 0x000fca00000010ff */
[----:B------:R4:W-:Y:S01]  /*cb80*/  @P0 STG.E.U16 desc[UR48][R18.64+0x10], R23 ;  /* 0x0000101712000986 */ /* 0x0009e2000c101530 */
[----:B------:R-:W-:-:S13]  /*cb90*/  ISETP.GT.AND P0, PT, R0, 0x80, P6 ;  /* 0x000000800000780c */ /* 0x000fda0003704270 */
[----:B----4-:R-:W-:Y:S05]  /*cba0*/  @!P0 BRA `(.L_x_67) ;  /* 0x0000000000048947 */ /* 0x010fea0003800000 */
[----:B------:R4:W5:Y:S02]  /*cbb0*/  LDG.E.LTC128B.U16 R22, desc[UR48][R10.64+0x12] ;  /* 0x000012300a167981 */ /* 0x000964000c1e1520 */
.L_x_67:
[----:B------:R-:W-:Y:S05]  /*cbc0*/  BSYNC B1 ;  /* 0x0000000000017941 */ /* 0x000fea0003800000 */
.L_x_66:
        /* <DEDUP_REMOVED lines=10> */
.L_x_69:
[----:B------:R-:W-:Y:S05]  /*cc70*/  BSYNC B1 ;  /* 0x0000000000017941 */ /* 0x000fea0003800000 */
.L_x_68:
[----:B------:R-:W3:Y:S01]  /*cc80*/  LDL.LU R216, [R1+0x18] ;  /* 0x0000180001d87983 */ /* 0x000ee20000300800 */
[----:B-----5:R-:W-:Y:S01]  /*cc90*/  SHF.L.U32 R23, R22, 0x10, RZ ;  /* 0x0000001016177819 */ /* 0x020fe200000006ff */
[----:B------:R-:W-:Y:S01]  /*cca0*/  BSSY B1, `(.L_x_70) ;  /* 0x0000008000017945 */ /* 0x000fe20003800000 */
[----:B------:R-:W-:-:S03]  /*ccb0*/  ISETP.GT.AND P5, PT, R0, 0x88, P6 ;  /* 0x000000880000780c */ /* 0x000fc600037a4270 */
[----:B------:R-:W-:-:S04]  /*ccc0*/  FMUL R23, R23, R16 ;  /* 0x0000001017177220 */ /* 0x000fc80000400000 */
[----:B---3--:R-:W-:-:S05]  /*ccd0*/  FFMA R23, R216, R2, R23 ;  /* 0x00000002d8177223 */ /* 0x008fca0000000017 */
[----:B------:R-:W-:-:S05]  /*cce0*/  F2FP.BF16.F32.PACK_AB R23, RZ, R23 ;  /* 0x00000017ff17723e */ /* 0x000fca00000010ff */
[----:B------:R3:W-:Y:S01]  /*ccf0*/  @P0 STG.E.U16 desc[UR48][R20.64+0x10], R23 ;  /* 0x0000101714000986 */ /* 0x0007e2000c101530 */
[----:B------:R-:W-:Y:S05]  /*cd00*/  @!P5 BRA `(.L_x_71) ;  /* 0x000000000004d947 */ /* 0x000fea0003800000 */
[----:B------:R0:W5:Y:S02]  /*cd10*/  LDG.E.LTC128B.U16 R22, desc[UR48][R8.64+0x12] ;  /* 0x0000123008167981 */ /* 0x000164000c1e1520 */
.L_x_71:
[----:B------:R-:W-:Y:S05]  /*cd20*/  BSYNC B1 ;  /* 0x0000000000017941 */ /* 0x000fea0003800000 */
.L_x_70:
[----:B------:R-:W2:Y:S01]  /*cd30*/  LDL.LU R216, [R1+0x1c] ;  /* 0x00001c0001d87983 */ /* 0x000ea20000300800 */
[----:B---3-5:R-:W-:Y:S01]  /*cd40*/  IMAD.U32 R23, R22, 0x10000, RZ ;  /* 0x0001000016177824 */ /* 0x028fe200078e00ff */
        /* <DEDUP_REMOVED lines=8> */
.L_x_73:
[----:B------:R-:W-:Y:S05]  /*cdd0*/  BSYNC B1 ;  /* 0x0000000000017941 */ /* 0x000fea0003800000 */
.L_x_72:
[----:B------:R-:W4:Y:S01]  /*cde0*/  LDL.LU R216, [R1+0x20] ;  /* 0x0000200001d87983 */ /* 0x000f220000300800 */
[----:B--2--5:R-:W-:Y:S01]  /*cdf0*/  IMAD.U32 R23, R22, 0x10000, RZ ;  /* 0x0001000016177824 */ /* 0x024fe200078e00ff */
[----:B------:R-:W-:Y:S01]  /*ce00*/  ISETP.GT.AND P5, PT, R0, 0x80, P3 ;  /* 0x000000800000780c */ /* 0x000fe20001fa4270 */
[----:B------:R-:W-:Y:S02]  /*ce10*/  BSSY B1, `(.L_x_74) ;  /* 0x0000007000017945 */ /* 0x000fe40003800000 */
[----:B------:R-:W-:-:S04]  /*ce20*/  FMUL R23, R23, R16 ;  /* 0x0000001017177220 */ /* 0x000fc80000400000 */
[----:B----4-:R-:W-:-:S05]  /*ce30*/  FFMA R23, R216, R2, R23 ;  /* 0x00000002d8177223 */ /* 0x010fca0000000017 */
[----:B------:R-:W-:-:S05]  /*ce40*/  F2FP.BF16.F32.PACK_AB R23, RZ, R23 ;  /* 0x00000017ff17723e */ /* 0x000fca00000010ff */
[----:B------:R2:W-:Y:S01]  /*ce50*/  @P0 STG.E.U16 desc[UR48][R18.64+0x20], R23 ;  /* 0x0000201712000986 */ /* 0x0005e2000c101530 */
[----:B------:R-:W-:Y:S05]  /*ce60*/  @!P5 BRA `(.L_x_75) ;  /* 0x000000000004d947 */ /* 0x000fea0003800000 */
[----:B------:R4:W5:Y:S02]  /*ce70*/  LDG.E.LTC128B.U16 R22, desc[UR48][R10.64+0x22] ;  /* 0x000022300a167981 */ /* 0x000964000c1e1520 */
.L_x_75:
[----:B------:R-:W-:Y:S05]  /*ce80*/  BSYNC B1 ;  /* 0x0000000000017941 */ /* 0x000fea0003800000 */
.L_x_74:
[----:B------:R-:W3:Y:S01]  /*ce90*/  LDL.LU R216, [R1+0x24] ;  /* 0x0000240001d87983 */ /* 0x000ee20000300800 */
[----:B--2--5:R-:W-:Y:S01]  /*cea0*/  IMAD.U32 R23, R22, 0x10000, RZ ;  /* 0x0001000016177824 */ /* 0x024fe200078e00ff */
        /* <DEDUP_REMOVED lines=8> */
.L_x_77:
[----:B------:R-:W-:Y:S05]  /*cf30*/  BSYNC B1 ;  /* 0x0000000000017941 */ /* 0x000fea0003800000 */
.L_x_76:
        /* <DEDUP_REMOVED lines=10> */
.L_x_79:
[----:B------:R-:W-:Y:S05]  /*cfe0*/  BSYNC B1 ;  /* 0x0000000000017941 */ /* 0x000fea0003800000 */
.L_x_78:
        /* <DEDUP_REMOVED lines=10> */
.L_x_81:
[----:B------:R-:W-:Y:S05]  /*d090*/  BSYNC B1 ;  /* 0x0000000000017941 */ /* 0x000fea0003800000 */
.L_x_80:
[----:B------:R-:W4:Y:S01]  /*d0a0*/  LDL.LU R216, [R1+0x30] ;  /* 0x0000300001d87983 */ /* 0x000f220000300800 */
[----:B--2--5:R-:W-:Y:S01]  /*d0b0*/  SHF.L.U32 R23, R22, 0x10, RZ ;  /* 0x0000001016177819 */ /* 0x024fe200000006ff */
[----:B------:R-:W-:Y:S01]  /*d0c0*/  BSSY B1, `(.L_x_82) ;  /* 0x0000008000017945 */ /* 0x000fe20003800000 */
[----:B------:R-:W-:-:S03]  /*d0d0*/  ISETP.GT.AND P3, PT, R0, 0x80, P1 ;  /* 0x000000800000780c */ /* 0x000fc60000f64270 */
[----:B------:R-:W-:-:S04]  /*d0e0*/  FMUL R23, R23, R16 ;  /* 0x0000001017177220 */ /* 0x000fc80000400000 */
[----:B----4-:R-:W-:-:S05]  /*d0f0*/  FFMA R23, R216, R2, R23 ;  /* 0x00000002d8177223 */ /* 0x010fca0000000017 */
[----:B------:R-:W-:-:S05]  /*d100*/  F2FP.BF16.F32.PACK_AB R23, RZ, R23 ;  /* 0x00000017ff17723e */ /* 0x000fca00000010ff */
[----:B------:R2:W-:Y:S01]  /*d110*/  @P0 STG.E.U16 desc[UR48][R18.64+0x30], R23 ;  /* 0x0000301712000986 */ /* 0x0005e2000c101530 */
[----:B------:R-:W-:Y:S05]  /*d120*/  @!P3 BRA `(.L_x_83) ;  /* 0x000000000004b947 */ /* 0x000fea0003800000 */
[----:B------:R4:W5:Y:S02]  /*d130*/  LDG.E.LTC128B.U16 R22, desc[UR48][R10.64+0x32] ;  /* 0x000032300a167981 */ /* 0x000964000c1e1520 */
.L_x_83:
[----:B------:R-:W-:Y:S05]  /*d140*/  BSYNC B1 ;  /* 0x0000000000017941 */ /* 0x000fea0003800000 */
.L_x_82:
        /* <DEDUP_REMOVED lines=10> */
.L_x_85:
[----:B------:R-:W-:Y:S05]  /*d1f0*/  BSYNC B1 ;  /* 0x0000000000017941 */ /* 0x000fea0003800000 */
.L_x_84:
        /* <DEDUP_REMOVED lines=10> */
.L_x_87:
[----:B------:R-:W-:Y:S05]  /*d2a0*/  BSYNC B1 ;  /* 0x0000000000017941 */ /* 0x000fea0003800000 */
.L_x_86:
[----:B------:R-:W3:Y:S01]  /*d2b0*/  LDL.LU R216, [R1+0x3c] ;  /* 0x00003c0001d87983 */ /* 0x000ee20000300800 */
[----:B--2--5:R-:W-:Y:S01]  /*d2c0*/  IMAD.U32 R23, R22, 0x10000, RZ ;  /* 0x0001000016177824 */ /* 0x024fe200078e00ff */
        /* <DEDUP_REMOVED lines=11> */
.L_x_89:
[----:B------:R-:W-:Y:S05]  /*d380*/  BSYNC B1 ;  /* 0x0000000000017941 */ /* 0x000fea0003800000 */
.L_x_88:
[----:B--2--5:R-:W-:Y:S01]  /*d390*/  IMAD.U32 R21, R22, 0x10000, RZ ;  /* 0x0001000016157824 */ /* 0x024fe200078e00ff */
[----:B------:R-:W-:Y:S01]  /*d3a0*/  ISETP.GT.AND P2, PT, R3, 0x21, PT ;  /* 0x000000210300780c */ /* 0x000fe20003f44270 */
[----:B------:R-:W-:Y:S01]  /*d3b0*/  BSSY B1, `(.L_x_90) ;  /* 0x000000a000017945 */ /* 0x000fe20003800000 */
[----:B------:R-:W-:Y:S01]  /*d3c0*/  LOP3.LUT R17, R17, 0xfffffffd, RZ, 0xc0, !PT ;  /* 0xfffffffd11117812 */ /* 0x000fe200078ec0ff */
[----:B------:R-:W-:Y:S01]  /*d3d0*/  FMUL R21, R21, R16 ;  /* 0x0000001015157220 */ /* 0x000fe20000400000 */
[----:B------:R-:W-:-:S03]  /*d3e0*/  ISETP.GT.AND P1, PT, R0, RZ, P2 ;  /* 0x000000ff0000720c */ /* 0x000fc60001724270 */
[----:B------:R-:W-:-:S05]  /*d3f0*/  FFMA R21, R200, R2, R21 ;  /* 0x00000002c8157223 */ /* 0x000fca0000000015 */
[----:B------:R-:W-:Y:S02]  /*d400*/  F2FP.BF16.F32.PACK_AB R21, RZ, R21 ;  /* 0x00000015ff15723e */ /* 0x000fe400000010ff */
[----:B------:R-:W-:-:S03]  /*d410*/  @P2 LOP3.LUT R17, R17, 0x2, RZ, 0xfc, !PT ;  /* 0x0000000211112812 */ /* 0x000fc600078efcff */
[----:B------:R2:W-:Y:S01]  /*d420*/  @P0 STG.E.U16 desc[UR48][R4.64+0x40], R21 ;  /* 0x0000401504000986 */ /* 0x0005e2000c101530 */
[----:B------:R-:W-:Y:S05]  /*d430*/  @!P1 BRA `(.L_x_91) ;  /* 0x0000000000049947 */ /* 0x000fea0003800000 */
[----:B------:R0:W5:Y:S02]  /*d440*/  LDG.E.LTC128B.U16 R22, desc[UR48][R14.64+0x42] ;  /* 0x000042300e167981 */ /* 0x000164000c1e1520 */
.L_x_91:
[----:B------:R-:W-:Y:S05]  /*d450*/  BSYNC B1 ;  /* 0x0000000000017941 */ /* 0x000fea0003800000 */
.L_x_90:
[----:B--2--5:R-:W-:Y:S01]  /*d460*/  IMAD.U32 R21, R22, 0x10000, RZ ;  /* 0x0001000016157824 */ /* 0x024fe200078e00ff */
[----:B------:R-:W-:Y:S01]  /*d470*/  ISETP.GT.AND P0, PT, R0, 0x8, P3 ;  /* 0x000000080000780c */ /* 0x000fe20001f04270 */
[----:B------:R-:W-:Y:S02]  /*d480*/  BSSY B1, `(.L_x_92) ;  /* 0x0000007000017945 */ /* 0x000fe40003800000 */
[----:B------:R-:W-:-:S04]  /*d490*/  FMUL R20, R21, R16 ;  /* 0x0000001015147220 */ /* 0x000fc80000400000 */
[----:B------:R-:W-:-:S05]  /*d4a0*/  FFMA R20, R201, R2, R20 ;  /* 0x00000002c9147223 */ /* 0x000fca0000000014 */
[----:B------:R-:W-:-:S05]  /*d4b0*/  F2FP.BF16.F32.PACK_AB R20, RZ, R20 ;  /* 0x00000014ff14723e */ /* 0x000fca00000010ff */
[----:B------:R2:W-:Y:S01]  /*d4c0*/  @P1 STG.E.U16 desc[UR48][R4.64+0x42], R20 ;  /* 0x0000421404001986 */ /* 0x0005e2000c101530 */
[----:B------:R-:W-:Y:S05]  /*d4d0*/  @!P0 BRA `(.L_x_93) ;  /* 0x0000000000048947 */ /* 0x000fea0003800000 */
[----:B------:R0:W5:Y:S02]  /*d4e0*/  LDG.E.LTC128B.U16 R22, desc[UR48][R12.64+0x40] ;  /* 0x000040300c167981 */ /* 0x000164000c1e1520 */
.L_x_93:
[----:B------:R-:W-:Y:S05]  /*d4f0*/  BSYNC B1 ;  /* 0x0000000000017941 */ /* 0x000fea0003800000 */
.L_x_92:
[----:B-----5:R-:W-:Y:S01]  /*d500*/  SHF.L.U32 R21, R22, 0x10, RZ ;  /* 0x0000001016157819 */ /* 0x020fe200000006ff */
[----:B------:R-:W-:Y:S01]  /*d510*/  BSSY B1, `(.L_x_94) ;  /* 0x0000008000017945 */ /* 0x000fe20003800000 */
[----:B------:R-:W-:-:S03]  /*d520*/  ISETP.GT.AND P2, PT, R0, 0x8, P2 ;  /* 0x000000080000780c */ /* 0x000fc60001744270 */
[----:B------:R-:W-:-:S04]  /*d530*/  FMUL R21, R21, R16 ;  /* 0x0000001015157220 */ /* 0x000fc80000400000 */
[----:B------:R-:W-:-:S05]  /*d540*/  FFMA R21, R202, R2, R21 ;  /* 0x00000002ca157223 */ /* 0x000fca0000000015 */
[----:B------:R-:W-:-:S05]  /*d550*/  F2FP.BF16.F32.PACK_AB R21, RZ, R21 ;  /* 0x00000015ff15723e */ /* 0x000fca00000010ff */
[----:B------:R0:W-:Y:S01]  /*d560*/  @P0 STG.E.U16 desc[UR48][R6.64+0x40], R21 ;  /* 0x0000401506000986 */ /* 0x0001e2000c101530 */
[----:B------:R-:W-:Y:S05]  /*d570*/  @!P2 BRA `(.L_x_95) ;  /* 0x000000000004a947 */ /* 0x000fea0003800000 */
[----:B------:R0:W5:Y:S02]  /*d580*/  LDG.E.LTC128B.U16 R22, desc[UR48][R12.64+0x42] ;  /* 0x000042300c167981 */ /* 0x000164000c1e1520 */
.L_x_95:
[----:B------:R-:W-:Y:S05]  /*d590*/  BSYNC B1 ;  /* 0x0000000000017941 */ /* 0x000fea0003800000 */
.L_x_94:
[----:B0----5:R-:W-:Y:S01]  /*d5a0*/  IMAD.U32 R21, R22, 0x10000, RZ ;  /* 0x0001000016157824 */ /* 0x021fe200078e00ff */
[----:B------:R-:W-:Y:S01]  /*d5b0*/  ISETP.GT.AND P6, PT, R3, 0x28, PT ;  /* 0x000000280300780c */ /* 0x000fe20003fc4270 */
[----:B------:R-:W-:Y:S02]  /*d5c0*/  BSSY B1, `(.L_x_96) ;  /* 0x0000008000017945 */ /* 0x000fe40003800000 */
[----:B--2---:R-:W-:Y:S01]  /*d5d0*/  FMUL R20, R21, R16 ;  /* 0x0000001015147220 */ /* 0x004fe20000400000 */
[----:B------:R-:W-:-:S03]  /*d5e0*/  ISETP.GT.AND P1, PT, R0, RZ, P6 ;  /* 0x000000ff0000720c */ /* 0x000fc60003724270 */
[----:B------:R-:W-:-:S05]  /*d5f0*/  FFMA R20, R203, R2, R20 ;  /* 0x00000002cb147223 */ /* 0x000fca0000000014 */
[----:B------:R-:W-:-:S05]  /*d600*/  F2FP.BF16.F32.PACK_AB R20, RZ, R20 ;  /* 0x00000014ff14723e */ /* 0x000fca00000010ff */
[----:B------:R0:W-:Y:S01]  /*d610*/  @P2 STG.E.U16 desc[UR48][R6.64+0x42], R20 ;  /* 0x0000421406002986 */ /* 0x0001e2000c101530 */
[----:B------:R-:W-:Y:S05]  /*d620*/  @!P1 BRA `(.L_x_97) ;  /* 0x0000000000049947 */ /* 0x000fea0003800000 */
[----:B------:R2:W5:Y:S02]  /*d630*/  LDG.E.LTC128B.U16 R22, desc[UR48][R14.64+0x50] ;  /* 0x000050300e167981 */ /* 0x000564000c1e1520 */
.L_x_97:
[----:B------:R-:W-:Y:S05]  /*d640*/  BSYNC B1 ;  /* 0x0000000000017941 */ /* 0x000fea0003800000 */
.L_x_96:
[----:B-----5:R-:W-:Y:S01]  /*d650*/  IMAD.U32 R21, R22, 0x10000, RZ ;  /* 0x0001000016157824 */ /* 0x020fe200078e00ff */
[----:B0-----:R-:W-:Y:S01]  /*d660*/  IADD3 R20, P0, P2, R221, R4, R219 ;  /* 0x00000004dd147210 */ /* 0x001fe20007a1e0db */
[----:B------:R-:W-:Y:S01]  /*d670*/  BSSY B1, `(.L_x_98) ;  /* 0x000000a000017945 */ /* 0x000fe20003800000 */
[----:B------:R-:W-:Y:S01]  /*d680*/  ISETP.GT.AND P4, PT, R3, 0x29, PT ;  /* 0x000000290300780c */ /* 0x000fe20003f84270 */
[----:B------:R-:W-:-:S04]  /*d690*/  FMUL R21, R21, R16 ;  /* 0x0000001015157220 */ /* 0x000fc80000400000 */
[----:B------:R-:W-:Y:S01]  /*d6a0*/  FFMA R204, R204, R2, R21 ;  /* 0x00000002cccc7223 */ /* 0x000fe20000000015 */
[----:B------:R-:W-:Y:S02]  /*d6b0*/  IADD3.X R21, R220, R5, R218, P0, P2 ;  /* 0x00000005dc157210 */ /* 0x000fe400007e44da */
[----:B------:R-:W-:Y:S02]  /*d6c0*/  ISETP.GT.AND P0, PT, R0, RZ, P4 ;  /* 0x000000ff0000720c */ /* 0x000fe40002704270 */
[----:B------:R-:W-:-:S05]  /*d6d0*/  F2FP.BF16.F32.PACK_AB R204, RZ, R204 ;  /* 0x000000ccffcc723e */ /* 0x000fca00000010ff */
[----:B------:R0:W-:Y:S06]  /*d6e0*/  @P1 STG.E.U16 desc[UR48][R4.64+0x50], R204 ;  /* 0x000050cc04001986 */ /* 0x0001ec000c101530 */
[----:B------:R-:W-:Y:S05]  /*d6f0*/  @!P0 BRA `(.L_x_99) ;  /* 0x0000000000048947 */ /* 0x000fea0003800000 */
[----:B------:R0:W5:Y:S02]  /*d700*/  LDG.E.LTC128B.U16 R22, desc[UR48][R14.64+0x52] ;  /* 0x000052300e167981 */ /* 0x000164000c1e1520 */
.L_x_99:
[----:B------:R-:W-:Y:S05]  /*d710*/  BSYNC B1 ;  /* 0x0000000000017941 */ /* 0x000fea0003800000 */
.L_x_98:
[----:B-----5:R-:W-:Y:S01]  /*d720*/  IMAD.U32 R23, R22, 0x10000, RZ ;  /* 0x0001000016177824 */ /* 0x020fe200078e00ff */
        /* <DEDUP_REMOVED lines=8> */
.L_x_101:
[----:B------:R-:W-:Y:S05]  /*d7b0*/  BSYNC B1 ;  /* 0x0000000000017941 */ /* 0x000fea0003800000 */
.L_x_100:
        /* <DEDUP_REMOVED lines=9> */
.L_x_103:
[----:B------:R-:W-:Y:S05]  /*d850*/  BSYNC B1 ;  /* 0x0000000000017941 */ /* 0x000fea0003800000 */
.L_x_102:
[----:B0----5:R-:W-:Y:S01]  /*d860*/  IMAD.U32 R23, R22, 0x10000, RZ ;  /* 0x0001000016177824 */ /* 0x021fe200078e00ff */
[----:B------:R-:W-:Y:S01]  /*d870*/  ISETP.GT.AND P3, PT, R3, 0x30, PT ;  /* 0x000000300300780c */ /* 0x000fe20003f64270 */
[----:B------:R-:W-:Y:S02]  /*d880*/  BSSY B1, `(.L_x_104) ;  /* 0x000000a000017945 */ /* 0x000fe40003800000 */
[----:B------:R-:W-:-:S04]  /*d890*/  FMUL R200, R23, R16 ;  /* 0x0000001017c87220 */ /* 0x000fc80000400000 */
[----:B------:R-:W-:-:S05]  /*d8a0*/  FFMA R200, R207, R2, R200 ;  /* 0x00000002cfc87223 */ /* 0x000fca00000000c8 */
[----:B------:R-:W-:-:S04]  /*d8b0*/  F2FP.BF16.F32.PACK_AB R200, RZ, R200 ;  /* 0x000000c8ffc8723e */ /* 0x000fc800000010ff */
[----:B------:R-:W-:Y:S02]  /*d8c0*/  PRMT R23, R200, 0x7610, R23 ;  /* 0x00007610c8177816 */ /* 0x000fe40000000017 */
[----:B------:R-:W-:-:S03]  /*d8d0*/  PRMT R200, R22, 0x7610, R200 ;  /* 0x0000761016c87816 */ /* 0x000fc600000000c8 */
[----:B------:R0:W-:Y:S01]  /*d8e0*/  @P0 STG.E.U16 desc[UR48][R6.64+0x52], R23 ;  /* 0x0000521706000986 */ /* 0x0001e2000c101530 */
[----:B------:R-:W-:-:S13]  /*d8f0*/  ISETP.GT.AND P0, PT, R0, RZ, P3 ;  /* 0x000000ff0000720c */ /* 0x000fda0001f04270 */
[----:B0-----:R-:W-:Y:S05]  /*d900*/  @!P0 BRA `(.L_x_105) ;  /* 0x0000000000048947 */ /* 0x001fea0003800000 */
[----:B------:R0:W5:Y:S02]  /*d910*/  LDG.E.LTC128B.U16 R200, desc[UR48][R14.64+0x60] ;  /* 0x000060300ec87981 */ /* 0x000164000c1e1520 */
.L_x_105:
[----:B------:R-:W-:Y:S05]  /*d920*/  BSYNC B1 ;  /* 0x0000000000017941 */ /* 0x000fea0003800000 */
.L_x_104:
[----:B-----5:R-:W-:Y:S01]  /*d930*/  SHF.L.U32 R23, R200, 0x10, RZ ;  /* 0x00000010c8177819 */ /* 0x020fe200000006ff */
[----:B------:R-:W-:Y:S01]  /*d940*/  BSSY B1, `(.L_x_106) ;  /* 0x000000b000017945 */ /* 0x000fe20003800000 */
[----:B------:R-:W-:-:S03]  /*d950*/  ISETP.GT.AND P2, PT, R3, 0x31, PT ;  /* 0x000000310300780c */ /* 0x000fc60003f44270 */
[----:B------:R-:W-:-:S04]  /*d960*/  FMUL R23, R23, R16 ;  /* 0x0000001017177220 */ /* 0x000fc80000400000 */
[----:B------:R-:W-:-:S05]  /*d970*/  FFMA R23, R208, R2, R23 ;  /* 0x00000002d0177223 */ /* 0x000fca0000000017 */
[----:B------:R-:W-:-:S05]  /*d980*/  F2FP.BF16.F32.PACK_AB R23, RZ, R23 ;  /* 0x00000017ff17723e */ /* 0x000fca00000010ff */
[----:B------:R1:W-:Y:S01]  /*d990*/  @P0 STG.E.U16 desc[UR48][R4.64+0x60], R23 ;  /* 0x0000601704000986 */ /* 0x0003e2000c101530 */
[----:B------:R-:W-:-:S05]  /*d9a0*/  IADD3 R22, P0, R221, R18, RZ ;  /* 0x00000012dd167210 */ /* 0x000fca0007f1e0ff */
[----:B-1----:R-:W-:Y:S01]  /*d9b0*/  IMAD.X R23, R220, 0x1, R19, P0 ;  /* 0x00000001dc177824 */ /* 0x002fe200000e0613 */
[----:B------:R-:W-:-:S13]  /*d9c0*/  ISETP.GT.AND P0, PT, R0, RZ, P2 ;  /* 0x000000ff0000720c */ /* 0x000fda0001704270 */
[----:B------:R-:W-:Y:S05]  /*d9d0*/  @!P0 BRA `(.L_x_107) ;  /* 0x0000000000048947 */ /* 0x000fea0003800000 */
[----:B------:R1:W5:Y:S02]  /*d9e0*/  LDG.E.LTC128B.U16 R200, desc[UR48][R14.64+0x62] ;  /* 0x000062300ec87981 */ /* 0x000364000c1e1520 */
.L_x_107:
[----:B------:R-:W-:Y:S05]  /*d9f0*/  BSYNC B1 ;  /* 0x0000000000017941 */ /* 0x000fea0003800000 */
.L_x_106:
[----:B-----5:R-:W-:Y:S01]  /*da00*/  IMAD.U32 R201, R200, 0x10000, RZ ;  /* 0x00010000c8c97824 */ /* 0x020fe200078e00ff */
[----:B------:R-:W-:Y:S03]  /*da10*/  BSSY B1, `(.L_x_108) ;  /* 0x0000008000017945 */ /* 0x000fe60003800000 */
[----:B------:R-:W-:-:S04]  /*da20*/  FMUL R202, R201, R16 ;  /* 0x00000010c9ca7220 */ /* 0x000fc80000400000 */
[----:B------:R-:W-:-:S05]  /*da30*/  FFMA R202, R209, R2, R202 ;  /* 0x00000002d1ca7223 */ /* 0x000fca00000000ca */
[----:B------:R-:W-:-:S05]  /*da40*/  F2FP.BF16.F32.PACK_AB R202, RZ, R202 ;  /* 0x000000caffca723e */ /* 0x000fca00000010ff */
[----:B------:R0:W-:Y:S01]  /*da50*/  @P0 STG.E.U16 desc[UR48][R4.64+0x62], R202 ;  /* 0x000062ca04000986 */ /* 0x0001e2000c101530 */
[----:B------:R-:W-:-:S13]  /*da60*/  ISETP.GT.AND P0, PT, R0, 0x8, P3 ;  /* 0x000000080000780c */ /* 0x000fda0001f04270 */
[----:B0-----:R-:W-:Y:S05]  /*da70*/  @!P0 BRA `(.L_x_109) ;  /* 0x0000000000048947 */ /* 0x001fea0003800000 */
[----:B------:R0:W5:Y:S02]  /*da80*/  LDG.E.LTC128B.U16 R200, desc[UR48][R12.64+0x60] ;  /* 0x000060300cc87981 */ /* 0x000164000c1e1520 */
.L_x_109:
[----:B------:R-:W-:Y:S05]  /*da90*/  BSYNC B1 ;  /* 0x0000000000017941 */ /* 0x000fea0003800000 */
.L_x_108:
        /* <DEDUP_REMOVED lines=9> */
.L_x_111:
[----:B------:R-:W-:Y:S05]  /*db30*/  BSYNC B1 ;  /* 0x0000000000017941 */ /* 0x000fea0003800000 */
.L_x_110:
[----:B-----5:R-:W-:Y:S01]  /*db40*/  IMAD.U32 R201, R200, 0x10000, RZ ;  /* 0x00010000c8c97824 */ /* 0x020fe200078e00ff */
[----:B------:R-:W-:Y:S01]  /*db50*/  ISETP.GT.AND P1, PT, R3, 0x38, PT ;  /* 0x000000380300780c */ /* 0x000fe20003f24270 */
[----:B------:R-:W-:Y:S02]  /*db60*/  BSSY B1, `(.L_x_112) ;  /* 0x0000008000017945 */ /* 0x000fe40003800000 */
[----:B------:R-:W-:-:S04]  /*db70*/  FMUL R202, R201, R16 ;  /* 0x00000010c9ca7220 */ /* 0x000fc80000400000 */
[----:B------:R-:W-:-:S05]  /*db80*/  FFMA R202, R211, R2, R202 ;  /* 0x00000002d3ca7223 */ /* 0x000fca00000000ca */
[----:B------:R-:W-:-:S05]  /*db90*/  F2FP.BF16.F32.PACK_AB R202, RZ, R202 ;  /* 0x000000caffca723e */ /* 0x000fca00000010ff */
[----:B------:R0:W-:Y:S01]  /*dba0*/  @P0 STG.E.U16 desc[UR48][R6.64+0x62], R202 ;  /* 0x000062ca06000986 */ /* 0x0001e2000c101530 */
[----:B------:R-:W-:-:S13]  /*dbb0*/  ISETP.GT.AND P0, PT, R0, RZ, P1 ;  /* 0x000000ff0000720c */ /* 0x000fda0000f04270 */
[----:B0-----:R-:W-:Y:S05]  /*dbc0*/  @!P0 BRA `(.L_x_113) ;  /* 0x0000000000048947 */ /* 0x001fea0003800000 */
[----:B------:R0:W5:Y:S02]  /*dbd0*/  LDG.E.LTC128B.U16 R200, desc[UR48][R14.64+0x70] ;  /* 0x000070300ec87981 */ /* 0x000164000c1e1520 */
.L_x_113:
[----:B------:R-:W-:Y:S05]  /*dbe0*/  BSYNC B1 ;  /* 0x0000000000017941 */ /* 0x000fea0003800000 */
.L_x_112:
[----:B-----5:R-:W-:Y:S01]  /*dbf0*/  IMAD.U32 R201, R200, 0x10000, RZ ;  /* 0x00010000c8c97824 */ /* 0x020fe200078e00ff */
[----:B------:R-:W-:Y:S03]  /*dc00*/  BSSY B1, `(.L_x_114) ;  /* 0x0000009000017945 */ /* 0x000fe60003800000 */
[----:B------:R-:W-:-:S04]  /*dc10*/  FMUL R201, R201, R16 ;  /* 0x00000010c9c97220 */ /* 0x000fc80000400000 */
[----:B------:R-:W-:-:S05]  /*dc20*/  FFMA R201, R212, R2, R201 ;  /* 0x00000002d4c97223 */ /* 0x000fca00000000c9 */
[----:B------:R-:W-:-:S05]  /*dc30*/  F2FP.BF16.F32.PACK_AB R201, RZ, R201 ;  /* 0x000000c9ffc9723e */ /* 0x000fca00000010ff */
[----:B------:R0:W-:Y:S01]  /*dc40*/  @P0 STG.E.U16 desc[UR48][R4.64+0x70], R201 ;  /* 0x000070c904000986 */ /* 0x0001e2000c101530 */
[----:B------:R-:W-:-:S04]  /*dc50*/  ISETP.GT.AND P0, PT, R3, 0x39, PT ;  /* 0x000000390300780c */ /* 0x000fc80003f04270 */
[----:B------:R-:W-:-:S13]  /*dc60*/  ISETP.GT.AND P5, PT, R0, RZ, P0 ;  /* 0x000000ff0000720c */ /* 0x000fda00007a4270 */
[----:B0-----:R-:W-:Y:S05]  /*dc70*/  @!P5 BRA `(.L_x_115) ;  /* 0x000000000004d947 */ /* 0x001fea0003800000 */
[----:B------:R0:W5:Y:S02]  /*dc80*/  LDG.E.LTC128B.U16 R200, desc[UR48][R14.64+0x72] ;  /* 0x000072300ec87981 */ /* 0x000164000c1e1520 */
.L_x_115:
[----:B------:R-:W-:Y:S05]  /*dc90*/  BSYNC B1 ;  /* 0x0000000000017941 */ /* 0x000fea0003800000 */
.L_x_114:
[----:B-----5:R-:W-:Y:S01]  /*dca0*/  SHF.L.U32 R201, R200, 0x10, RZ ;  /* 0x00000010c8c97819 */ /* 0x020fe200000006ff */
[----:B------:R-:W-:Y:S04]  /*dcb0*/  BSSY B1, `(.L_x_116) ;  /* 0x0000008000017945 */ /* 0x000fe80003800000 */
[----:B------:R-:W-:-:S04]  /*dcc0*/  FMUL R202, R201, R16 ;  /* 0x00000010c9ca7220 */ /* 0x000fc80000400000 */
[----:B------:R-:W-:-:S05]  /*dcd0*/  FFMA R202, R213, R2, R202 ;  /* 0x00000002d5ca7223 */ /* 0x000fca00000000ca */
[----:B------:R-:W-:-:S05]  /*dce0*/  F2FP.BF16.F32.PACK_AB R202, RZ, R202 ;  /* 0x000000caffca723e */ /* 0x000fca00000010ff */
[----:B------:R0:W-:Y:S01]  /*dcf0*/  @P5 STG.E.U16 desc[UR48][R4.64+0x72], R202 ;  /* 0x000072ca04005986 */ /* 0x0001e2000c101530 */
[----:B------:R-:W-:-:S13]  /*dd00*/  ISETP.GT.AND P5, PT, R0, 0x8, P1 ;  /* 0x000000080000780c */ /* 0x000fda0000fa4270 */
[----:B0-----:R-:W-:Y:S05]  /*dd10*/  @!P5 BRA `(.L_x_117) ;  /* 0x000000000004d947 */ /* 0x001fea0003800000 */
[----:B------:R0:W5:Y:S02]  /*dd20*/  LDG.E.LTC128B.U16 R200, desc[UR48][R12.64+0x70] ;  /* 0x000070300cc87981 */ /* 0x000164000c1e1520 */
.L_x_117:
[----:B------:R-:W-:Y:S05]  /*dd30*/  BSYNC B1 ;  /* 0x0000000000017941 */ /* 0x000fea0003800000 */
.L_x_116:
        /* <DEDUP_REMOVED lines=9> */
.L_x_119:
[----:B------:R-:W-:Y:S05]  /*ddd0*/  BSYNC B1 ;  /* 0x0000000000017941 */ /* 0x000fea0003800000 */
.L_x_118:
[----:B-----5:R-:W-:Y:S01]  /*dde0*/  IMAD.U32 R201, R200, 0x10000, RZ ;  /* 0x00010000c8c97824 */ /* 0x020fe200078e00ff */
[----:B------:R-:W-:Y:S03]  /*ddf0*/  BSSY B1, `(.L_x_120) ;  /* 0x0000009000017945 */ /* 0x000fe60003800000 */
[----:B------:R-:W-:-:S04]  /*de00*/  FMUL R202, R201, R16 ;  /* 0x00000010c9ca7220 */ /* 0x000fc80000400000 */
[----:B------:R-:W-:-:S05]  /*de10*/  FFMA R202, R215, R2, R202 ;  /* 0x00000002d7ca7223 */ /* 0x000fca00000000ca */
[----:B------:R-:W-:-:S05]  /*de20*/  F2FP.BF16.F32.PACK_AB R202, RZ, R202 ;  /* 0x000000caffca723e */ /* 0x000fca00000010ff */
[----:B------:R0:W-:Y:S01]  /*de30*/  @P5 STG.E.U16 desc[UR48][R6.64+0x72], R202 ;  /* 0x000072ca06005986 */ /* 0x0001e2000c101530 */
[----:B------:R-:W-:-:S04]  /*de40*/  LOP3.LUT P5, RZ, R17, 0x1, RZ, 0xc0, !PT ;  /* 0x0000000111ff7812 */ /* 0x000fc800078ac0ff */
[----:B------:R-:W-:-:S13]  /*de50*/  ISETP.GT.AND P5, PT, R0, 0x80, P5 ;  /* 0x000000800000780c */ /* 0x000fda0002fa4270 */
[----:B0-----:R-:W-:Y:S05]  /*de60*/  @!P5 BRA `(.L_x_121) ;  /* 0x000000000004d947 */ /* 0x001fea0003800000 */
[----:B------:R0:W5:Y:S02]  /*de70*/  LDG.E.LTC128B.U16 R200, desc[UR48][R10.64+0x40] ;  /* 0x000040300ac87981 */ /* 0x000164000c1e1520 */
.L_x_121:
[----:B------:R-:W-:Y:S05]  /*de80*/  BSYNC B1 ;  /* 0x0000000000017941 */ /* 0x000fea0003800000 */
.L_x_120:
        /* <DEDUP_REMOVED lines=10> */
.L_x_123:
[----:B------:R-:W-:Y:S05]  /*df30*/  BSYNC B1 ;  /* 0x0000000000017941 */ /* 0x000fea0003800000 */
.L_x_122:
        /* <DEDUP_REMOVED lines=10> */
.L_x_125:
[----:B------:R-:W-:Y:S05]  /*dfe0*/  BSYNC B1 ;  /* 0x0000000000017941 */ /* 0x000fea0003800000 */
.L_x_124:
[----:B-----5:R-:W-:Y:S01]  /*dff0*/  SHF.L.U32 R185, R200, 0x10, RZ ;  /* 0x00000010c8b97819 */ /* 0x020fe200000006ff */
[----:B------:R-:W-:Y:S04]  /*e000*/  BSSY B1, `(.L_x_126) ;  /* 0x0000009000017945 */ /* 0x000fe80003800000 */
        /* <DEDUP_REMOVED lines=8> */
.L_x_127:
[----:B------:R-:W-:Y:S05]  /*e090*/  BSYNC B1 ;  /* 0x0000000000017941 */ /* 0x000fea0003800000 */
.L_x_126:
        /* <DEDUP_REMOVED lines=9> */
.L_x_129:
[----:B------:R-:W-:Y:S05]  /*e130*/  BSYNC B1 ;  /* 0x0000000000017941 */ /* 0x000fea0003800000 */
.L_x_128:
        /* <DEDUP_REMOVED lines=9> */
.L_x_131:
[----:B------:R-:W-:Y:S05]  /*e1d0*/  BSYNC B1 ;  /* 0x0000000000017941 */ /* 0x000fea0003800000 */
.L_x_130:
        /* <DEDUP_REMOVED lines=9> */
.L_x_133:
[----:B------:R-:W-:Y:S05]  /*e270*/  BSYNC B1 ;  /* 0x0000000000017941 */ /* 0x000fea0003800000 */
.L_x_132:
        /* <DEDUP_REMOVED lines=9> */
.L_x_135:
[----:B------:R-:W-:Y:S05]  /*e310*/  BSYNC B1 ;  /* 0x0000000000017941 */ /* 0x000fea0003800000 */
.L_x_134:
[----:B0----5:R-:W-:Y:S01]  /*e320*/  SHF.L.U32 R21, R200, 0x10, RZ ;  /* 0x00000010c8157819 */ /* 0x021fe200000006ff */
        /* <DEDUP_REMOVED lines=8> */
.L_x_137:
[----:B------:R-:W-:Y:S05]  /*e3b0*/  BSYNC B1 ;  /* 0x0000000000017941 */ /* 0x000fea0003800000 */
.L_x_136:
        /* <DEDUP_REMOVED lines=9> */
.L_x_139:
[----:B------:R-:W-:Y:S05]  /*e450*/  BSYNC B1 ;  /* 0x0000000000017941 */ /* 0x000fea0003800000 */
.L_x_138:
[----:B0----5:R-:W-:Y:S01]  /*e460*/  IMAD.U32 R21, R200, 0x10000, RZ ;  /* 0x00010000c8157824 */ /* 0x021fe200078e00ff */
        /* <DEDUP_REMOVED lines=8> */
.L_x_141:
[----:B------:R-:W-:Y:S05]  /*e4f0*/  BSYNC B1 ;  /* 0x0000000000017941 */ /* 0x000fea0003800000 */
.L_x_140:
        /* <DEDUP_REMOVED lines=9> */
.L_x_143:
[----:B------:R-:W-:Y:S05]  /*e590*/  BSYNC B1 ;  /* 0x0000000000017941 */ /* 0x000fea0003800000 */
.L_x_142:
        /* <DEDUP_REMOVED lines=9> */
.L_x_145:
[----:B------:R-:W-:Y:S05]  /*e630*/  BSYNC B1 ;  /* 0x0000000000017941 */ /* 0x000fea0003800000 */
.L_x_144:
        /* <DEDUP_REMOVED lines=9> */
.L_x_147:
[----:B------:R-:W-:Y:S05]  /*e6d0*/  BSYNC B1 ;  /* 0x0000000000017941 */ /* 0x000fea0003800000 */
.L_x_146:
        /* <DEDUP_REMOVED lines=9> */
.L_x_149:
[----:B------:R-:W-:Y:S05]  /*e770*/  BSYNC B1 ;  /* 0x0000000000017941 */ /* 0x000fea0003800000 */
.L_x_148:
        /* <DEDUP_REMOVED lines=9> */
.L_x_151:
[----:B------:R-:W-:Y:S05]  /*e810*/  BSYNC B1 ;  /* 0x0000000000017941 */ /* 0x000fea0003800000 */
.L_x_150:
[----:B0----5:R-:W-:Y:S01]  /*e820*/  IMAD.U32 R21, R200, 0x10000, RZ ;  /* 0x00010000c8157824 */ /* 0x021fe200078e00ff */
[----:B------:R-:W-:Y:S01]  /*e830*/  ISETP.GT.AND P3, PT, R3, 0x40, PT ;  /* 0x000000400300780c */ /* 0x000fe20003f64270 */
[----:B------:R-:W-:Y:S02]  /*e840*/  BSSY B1, `(.L_x_152) ;  /* 0x0000009000017945 */ /* 0x000fe40003800000 */
[----:B------:R-:W-:Y:S01]  /*e850*/  FMUL R20, R21, R16 ;  /* 0x0000001015147220 */ /* 0x000fe20000400000 */
[----:B------:R-:W-:Y:S02]  /*e860*/  ISETP.GT.AND P1, PT, R0, RZ, P3 ;  /* 0x000000ff0000720c */ /* 0x000fe40001f24270 */
[----:B------:R-:W-:Y:S01]  /*e870*/  P2R R184, PR, RZ, 0x8 ;  /* 0x00000008ffb87803 */ /* 0x000fe20000000000 */
[----:B------:R-:W-:-:S05]  /*e880*/  FFMA R20, R199, R2, R20 ;  /* 0x00000002c7147223 */ /* 0x000fca0000000014 */
[----:B------:R-:W-:-:S05]  /*e890*/  F2FP.BF16.F32.PACK_AB R20, RZ, R20 ;  /* 0x00000014ff14723e */ /* 0x000fca00000010ff */
[----:B------:R0:W-:Y:S01]  /*e8a0*/  @P0 STG.E.U16 desc[UR48][R22.64+0x72], R20 ;  /* 0x0000721416000986 */ /* 0x0001e2000c101530 */
[----:B------:R-:W-:Y:S05]  /*e8b0*/  @!P1 BRA `(.L_x_153) ;  /* 0x0000000000049947 */ /* 0x000fea0003800000 */
[----:B------:R0:W5:Y:S02]  /*e8c0*/  LDG.E.LTC128B.U16 R200, desc[UR48][R14.64+0x80] ;  /* 0x000080300ec87981 */ /* 0x000164000c1e1520 */
.L_x_153:
[----:B------:R-:W-:Y:S05]  /*e8d0*/  BSYNC B1 ;  /* 0x0000000000017941 */ /* 0x000fea0003800000 */
.L_x_152:
[----:B-----5:R-:W-:Y:S01]  /*e8e0*/  IMAD.U32 R21, R200, 0x10000, RZ ;  /* 0x00010000c8157824 */ /* 0x020fe200078e00ff */
[----:B------:R-:W-:Y:S01]  /*e8f0*/  ISETP.GT.AND P2, PT, R3, 0x41, PT ;  /* 0x000000410300780c */ /* 0x000fe20003f44270 */
[----:B------:R-:W-:Y:S02]  /*e900*/  BSSY B1, `(.L_x_154) ;  /* 0x0000009000017945 */ /* 0x000fe40003800000 */
[----:B------:R-:W-:Y:S01]  /*e910*/  FMUL R21, R21, R16 ;  /* 0x0000001015157220 */ /* 0x000fe20000400000 */
[----:B------:R-:W-:-:S03]  /*e920*/  ISETP.GT.AND P0, PT, R0, RZ, P2 ;  /* 0x000000ff0000720c */ /* 0x000fc60001704270 */
[----:B------:R-:W-:Y:S01]  /*e930*/  FFMA R21, R168, R2, R21 ;  /* 0x00000002a8157223 */ /* 0x000fe20000000015 */
[----:B------:R-:W-:-:S04]  /*e940*/  P2R R168, PR, RZ, 0x4 ;  /* 0x00000004ffa87803 */ /* 0x000fc80000000000 */
[----:B------:R-:W-:-:S05]  /*e950*/  F2FP.BF16.F32.PACK_AB R21, RZ, R21 ;  /* 0x00000015ff15723e */ /* 0x000fca00000010ff */
[----:B------:R0:W-:Y:S01]  /*e960*/  @P1 STG.E.U16 desc[UR48][R4.64+0x80], R21 ;  /* 0x0000801504001986 */ /* 0x0001e2000c101530 */
[----:B------:R-:W-:Y:S05]  /*e970*/  @!P0 BRA `(.L_x_155) ;  /* 0x0000000000048947 */ /* 0x000fea0003800000 */
[----:B------:R0:W5:Y:S02]  /*e980*/  LDG.E.LTC128B.U16 R200, desc[UR48][R14.64+0x82] ;  /* 0x000082300ec87981 */ /* 0x000164000c1e1520 */
.L_x_155:
[----:B------:R-:W-:Y:S05]  /*e990*/  BSYNC B1 ;  /* 0x0000000000017941 */ /* 0x000fea0003800000 */
.L_x_154:
        /* <DEDUP_REMOVED lines=9> */
.L_x_157:
[----:B------:R-:W-:Y:S05]  /*ea30*/  BSYNC B1 ;  /* 0x0000000000017941 */ /* 0x000fea0003800000 */
.L_x_156:
        /* <DEDUP_REMOVED lines=9> */
.L_x_159:
[----:B------:R-:W-:Y:S05]  /*ead0*/  BSYNC B1 ;  /* 0x0000000000017941 */ /* 0x000fea0003800000 */
.L_x_158:
[----:B0----5:R-:W-:Y:S01]  /*eae0*/  IMAD.U32 R21, R200, 0x10000, RZ ;  /* 0x00010000c8157824 */ /* 0x021fe200078e00ff */
[----:B------:R-:W-:Y:S01]  /*eaf0*/  ISETP.GT.AND P6, PT, R3, 0x48, PT ;  /* 0x000000480300780c */ /* 0x000fe20003fc4270 */
[----:B------:R-:W-:Y:S02]  /*eb00*/  BSSY B1, `(.L_x_160) ;  /* 0x0000008000017945 */ /* 0x000fe40003800000 */
[----:B------:R-:W-:Y:S01]  /*eb10*/  FMUL R20, R21, R16 ;  /* 0x0000001015147220 */ /* 0x000fe20000400000 */
[----:B------:R-:W-:-:S03]  /*eb20*/  ISETP.GT.AND P1, PT, R0, RZ, P6 ;  /* 0x000000ff0000720c */ /* 0x000fc60003724270 */
[----:B------:R-:W-:-:S05]  /*eb30*/  FFMA R20, R171, R2, R20 ;  /* 0x00000002ab147223 */ /* 0x000fca0000000014 */
[----:B------:R-:W-:-:S05]  /*eb40*/  F2FP.BF16.F32.PACK_AB R20, RZ, R20 ;  /* 0x00000014ff14723e */ /* 0x000fca00000010ff */
[----:B------:R0:W-:Y:S01]  /*eb50*/  @P0 STG.E.U16 desc[UR48][R6.64+0x82], R20 ;  /* 0x0000821406000986 */ /* 0x0001e2000c101530 */
[----:B------:R-:W-:Y:S05]  /*eb60*/  @!P1 BRA `(.L_x_161) ;  /* 0x0000000000049947 */ /* 0x000fea0003800000 */
[----:B------:R0:W5:Y:S02]  /*eb70*/  LDG.E.LTC128B.U16 R200, desc[UR48][R14.64+0x90] ;  /* 0x000090300ec87981 */ /* 0x000164000c1e1520 */
.L_x_161:
[----:B------:R-:W-:Y:S05]  /*eb80*/  BSYNC B1 ;  /* 0x0000000000017941 */ /* 0x000fea0003800000 */
.L_x_160:
[----:B-----5:R-:W-:Y:S01]  /*eb90*/  IMAD.U32 R21, R200, 0x10000, RZ ;  /* 0x00010000c8157824 */ /* 0x020fe200078e00ff */
        /* <DEDUP_REMOVED lines=9> */
.L_x_163:
[----:B------:R-:W-:Y:S05]  /*ec30*/  BSYNC B1 ;  /* 0x0000000000017941 */ /* 0x000fea0003800000 */
.L_x_162:
        /* <DEDUP_REMOVED lines=9> */
.L_x_165:
[----:B------:R-:W-:Y:S05]  /*ecd0*/  BSYNC B1 ;  /* 0x0000000000017941 */ /* 0x000fea0003800000 */
.L_x_164:
        /* <DEDUP_REMOVED lines=9> */
.L_x_167:
[----:B------:R-:W-:Y:S05]  /*ed70*/  BSYNC B1 ;  /* 0x0000000000017941 */ /* 0x000fea0003800000 */
.L_x_166:
[----:B0----5:R-:W-:Y:S01]  /*ed80*/  IMAD.U32 R21, R200, 0x10000, RZ ;  /* 0x00010000c8157824 */ /* 0x021fe200078e00ff */
        /* <DEDUP_REMOVED lines=9> */
.L_x_169:
[----:B------:R-:W-:Y:S05]  /*ee20*/  BSYNC B1 ;  /* 0x0000000000017941 */ /* 0x000fea0003800000 */
.L_x_168:
        /* <DEDUP_REMOVED lines=10> */
.L_x_171:
[----:B------:R-:W-:Y:S05]  /*eed0*/  BSYNC B1 ;  /* 0x0000000000017941 */ /* 0x000fea0003800000 */
.L_x_170:
        /* <DEDUP_REMOVED lines=9> */
.L_x_173:
[----:B------:R-:W-:Y:S05]  /*ef70*/  BSYNC B1 ;  /* 0x0000000000017941 */ /* 0x000fea0003800000 */
.L_x_172:
        /* <DEDUP_REMOVED lines=9> */
.L_x_175:
[----:B------:R-:W-:Y:S05]  /*f010*/  BSYNC B1 ;  /* 0x0000000000017941 */ /* 0x000fea0003800000 */
.L_x_174:
[----:B-----5:R-:W-:Y:S01]  /*f020*/  SHF.L.U32 R21, R200, 0x10, RZ ;  /* 0x00000010c8157819 */ /* 0x020fe200000006ff */
[----:B------:R-:W-:Y:S01]  /*f030*/  BSSY B1, `(.L_x_176) ;  /* 0x0000009000017945 */ /* 0x000fe20003800000 */
[----:B------:R-:W-:-:S03]  /*f040*/  ISETP.GT.AND P1, PT, R3, 0x58, PT ;  /* 0x000000580300780c */ /* 0x000fc60003f24270 */
[----:B------:R-:W-:-:S04]  /*f050*/  FMUL R20, R21, R16 ;  /* 0x0000001015147220 */ /* 0x000fc80000400000 */
[----:B------:R-:W-:-:S05]  /*f060*/  FFMA R20, R179, R2, R20 ;  /* 0x00000002b3147223 */ /* 0x000fca0000000014 */
[----:B------:R-:W-:-:S05]  /*f070*/  F2FP.BF16.F32.PACK_AB R20, RZ, R20 ;  /* 0x00000014ff14723e */ /* 0x000fca00000010ff */
[----:B------:R0:W-:Y:S01]  /*f080*/  @P0 STG.E.U16 desc[UR48][R6.64+0xa2], R20 ;  /* 0x0000a21406000986 */ /* 0x0001e2000c101530 */
[----:B------:R-:W-:-:S13]  /*f090*/  ISETP.GT.AND P0, PT, R0, RZ, P1 ;  /* 0x000000ff0000720c */ /* 0x000fda0000f04270 */
[----:B0-----:R-:W-:Y:S05]  /*f0a0*/  @!P0 BRA `(.L_x_177) ;  /* 0x0000000000048947 */ /* 0x001fea0003800000 */
[----:B------:R0:W5:Y:S02]  /*f0b0*/  LDG.E.LTC128B.U16 R200, desc[UR48][R14.64+0xb0] ;  /* 0x0000b0300ec87981 */ /* 0x000164000c1e1520 */
.L_x_177:
[----:B------:R-:W-:Y:S05]  /*f0c0*/  BSYNC B1 ;  /* 0x0000000000017941 */ /* 0x000fea0003800000 */
.L_x_176:
        /* <DEDUP_REMOVED lines=10> */
.L_x_179:
[----:B------:R-:W-:Y:S05]  /*f170*/  BSYNC B1 ;  /* 0x0000000000017941 */ /* 0x000fea0003800000 */
.L_x_178:
        /* <DEDUP_REMOVED lines=9> */
.L_x_181:
[----:B------:R-:W-:Y:S05]  /*f210*/  BSYNC B1 ;  /* 0x0000000000017941 */ /* 0x000fea0003800000 */
.L_x_180:
        /* <DEDUP_REMOVED lines=9> */
.L_x_183:
[----:B------:R-:W-:Y:S05]  /*f2b0*/  BSYNC B1 ;  /* 0x0000000000017941 */ /* 0x000fea0003800000 */
.L_x_182:
[----:B-----5:R-:W-:Y:S01]  /*f2c0*/  IMAD.U32 R21, R200, 0x10000, RZ ;  /* 0x00010000c8157824 */ /* 0x020fe200078e00ff */
[----:B------:R-:W-:Y:S03]  /*f2d0*/  BSSY B1, `(.L_x_184) ;  /* 0x0000009000017945 */ /* 0x000fe60003800000 */
[----:B------:R-:W-:-:S04]  /*f2e0*/  FMUL R20, R21, R16 ;  /* 0x0000001015147220 */ /* 0x000fc80000400000 */
[----:B------:R-:W-:-:S05]  /*f2f0*/  FFMA R20, R183, R2, R20 ;  /* 0x00000002b7147223 */ /* 0x000fca0000000014 */
[----:B------:R-:W-:-:S05]  /*f300*/  F2FP.BF16.F32.PACK_AB R20, RZ, R20 ;  /* 0x00000014ff14723e */ /* 0x000fca00000010ff */
[----:B------:R0:W-:Y:S01]  /*f310*/  @P5 STG.E.U16 desc[UR48][R6.64+0xb2], R20 ;  /* 0x0000b21406005986 */ /* 0x0001e2000c101530 */
[----:B------:R-:W-:-:S04]  /*f320*/  ISETP.NE.AND P5, PT, R184, RZ, PT ;  /* 0x000000ffb800720c */ /* 0x000fc80003fa5270 */
[----:B------:R-:W-:-:S13]  /*f330*/  ISETP.GT.AND P5, PT, R0, 0x80, P5 ;  /* 0x000000800000780c */ /* 0x000fda0002fa4270 */
[----:B0-----:R-:W-:Y:S05]  /*f340*/  @!P5 BRA `(.L_x_185) ;  /* 0x000000000004d947 */ /* 0x001fea0003800000 */
[----:B------:R0:W5:Y:S02]  /*f350*/  LDG.E.LTC128B.U16 R200, desc[UR48][R10.64+0x80] ;  /* 0x000080300ac87981 */ /* 0x000164000c1e1520 */
.L_x_185:
[----:B------:R-:W-:Y:S05]  /*f360*/  BSYNC B1 ;  /* 0x0000000000017941 */ /* 0x000fea0003800000 */
.L_x_184:
[----:B-----5:R-:W-:Y:S01]  /*f370*/  SHF.L.U32 R21, R200, 0x10, RZ ;  /* 0x00000010c8157819 */ /* 0x020fe200000006ff */
[----:B------:R-:W-:Y:S04]  /*f380*/  BSSY B1, `(.L_x_186) ;  /* 0x0000009000017945 */ /* 0x000fe80003800000 */
        /* <DEDUP_REMOVED lines=8> */
.L_x_187:
[----:B------:R-:W-:Y:S05]  /*f410*/  BSYNC B1 ;  /* 0x0000000000017941 */ /* 0x000fea0003800000 */
.L_x_186:
        /* <DEDUP_REMOVED lines=10> */
.L_x_189:
[----:B------:R-:W-:Y:S05]  /*f4c0*/  BSYNC B1 ;  /* 0x0000000000017941 */ /* 0x000fea0003800000 */
.L_x_188:
        /* <DEDUP_REMOVED lines=10> */
.L_x_191:
[----:B------:R-:W-:Y:S05]  /*f570*/  BSYNC B1 ;  /* 0x0000000000017941 */ /* 0x000fea0003800000 */
.L_x_190:
        /* <DEDUP_REMOVED lines=9> */
.L_x_193:
[----:B------:R-:W-:Y:S05]  /*f610*/  BSYNC B1 ;  /* 0x0000000000017941 */ /* 0x000fea0003800000 */
.L_x_192:
        /* <DEDUP_REMOVED lines=9> */
.L_x_195:
[----:B------:R-:W-:Y:S05]  /*f6b0*/  BSYNC B1 ;  /* 0x0000000000017941 */ /* 0x000fea0003800000 */
.L_x_194:
        /* <DEDUP_REMOVED lines=9> */
.L_x_197:
[----:B------:R-:W-:Y:S05]  /*f750*/  BSYNC B1 ;  /* 0x0000000000017941 */ /* 0x000fea0003800000 */
.L_x_196:
        /* <DEDUP_REMOVED lines=9> */
.L_x_199:
[----:B------:R-:W-:Y:S05]  /*f7f0*/  BSYNC B1 ;  /* 0x0000000000017941 */ /* 0x000fea0003800000 */
.L_x_198:
        /* <DEDUP_REMOVED lines=9> */
.L_x_201:
[----:B------:R-:W-:Y:S05]  /*f890*/  BSYNC B1 ;  /* 0x0000000000017941 */ /* 0x000fea0003800000 */
.L_x_200:
        /* <DEDUP_REMOVED lines=9> */
.L_x_203:
[----:B------:R-:W-:Y:S05]  /*f930*/  BSYNC B1 ;  /* 0x0000000000017941 */ /* 0x000fea0003800000 */
.L_x_202:
        /* <DEDUP_REMOVED lines=9> */
.L_x_205:
[----:B------:R-:W-:Y:S05]  /*f9d0*/  BSYNC B1 ;  /* 0x0000000000017941 */ /* 0x000fea0003800000 */
.L_x_204:
        /* <DEDUP_REMOVED lines=9> */
.L_x_207:
[----:B------:R-:W-:Y:S05]  /*fa70*/  BSYNC B1 ;  /* 0x0000000000017941 */ /* 0x000fea0003800000 */
.L_x_206:
        /* <DEDUP_REMOVED lines=9> */
.L_x_209:
[----:B------:R-:W-:Y:S05]  /*fb10*/  BSYNC B1 ;  /* 0x0000000000017941 */ /* 0x000fea0003800000 */
.L_x_208:
        /* <DEDUP_REMOVED lines=9> */
.L_x_211:
[----:B------:R-:W-:Y:S05]  /*fbb0*/  BSYNC B1 ;  /* 0x0000000000017941 */ /* 0x000fea0003800000 */
.L_x_210:
        /* <DEDUP_REMOVED lines=9> */
.L_x_213:
[----:B------:R-:W-:Y:S05]  /*fc50*/  BSYNC B1 ;  /* 0x0000000000017941 */ /* 0x000fea0003800000 */
.L_x_212:
        /* <DEDUP_REMOVED lines=9> */
.L_x_215:
[----:B------:R-:W-:Y:S05]  /*fcf0*/  BSYNC B1 ;  /* 0x0000000000017941 */ /* 0x000fea0003800000 */
.L_x_214:
[----:B0----5:R-:W-:Y:S01]  /*fd00*/  SHF.L.U32 R21, R200, 0x10, RZ ;  /* 0x00000010c8157819 */ /* 0x021fe200000006ff */
[----:B------:R-:W-:Y:S01]  /*fd10*/  BSSY B1, `(.L_x_216) ;  /* 0x000000a000017945 */ /* 0x000fe20003800000 */
[----:B------:R-:W-:-:S03]  /*fd20*/  ISETP.GT.AND P3, PT, R3, 0x60, PT ;  /* 0x000000600300780c */ /* 0x000fc60003f64270 */
        /* <DEDUP_REMOVED lines=8> */
.L_x_217:
[----:B------:R-:W-:Y:S05]  /*fdb0*/  BSYNC B1 ;  /* 0x0000000000017941 */ /* 0x000fea0003800000 */
.L_x_216:
        /* <DEDUP_REMOVED lines=11> */
.L_x_219:
[----:B------:R-:W-:Y:S05]  /*fe70*/  BSYNC B1 ;  /* 0x0000000000017941 */ /* 0x000fea0003800000 */
.L_x_218:
        /* <DEDUP_REMOVED lines=9> */
.L_x_221:
[----:B------:R-:W-:Y:S05]  /*ff10*/  BSYNC B1 ;  /* 0x0000000000017941 */ /* 0x000fea0003800000 */
.L_x_220:
        /* <DEDUP_REMOVED lines=9> */
.L_x_223:
[----:B------:R-:W-:Y:S05]  /*ffb0*/  BSYNC B1 ;  /* 0x0000000000017941 */ /* 0x000fea0003800000 */
.L_x_222:
        /* <DEDUP_REMOVED lines=10> */
.L_x_225:
[----:B------:R-:W-:Y:S05]  /*10060*/  BSYNC B1 ;  /* 0x0000000000017941 */ /* 0x000fea0003800000 */
.L_x_224:
[----:B-----5:R-:W-:Y:S01]  /*10070*/  SHF.L.U32 R21, R200, 0x10, RZ ;  /* 0x00000010c8157819 */ /* 0x020fe200000006ff */
[----:B------:R-:W-:Y:S01]  /*10080*/  BSSY B1, `(.L_x_226) ;  /* 0x0000009000017945 */ /* 0x000fe20003800000 */
[----:B------:R-:W-:-:S03]  /*10090*/  ISETP.GT.AND P4, PT, R3, 0x69, PT ;  /* 0x000000690300780c */ /* 0x000fc60003f84270 */
[----:B------:R-:W-:Y:S01]  /*100a0*/  FMUL R21, R21, R16 ;  /* 0x0000001015157220 */ /* 0x000fe20000400000 */
[----:B------:R-:W-:-:S03]  /*100b0*/  ISETP.GT.AND P0, PT, R0, RZ, P4 ;  /* 0x000000ff0000720c */ /* 0x000fc60002704270 */
[----:B------:R-:W-:-:S05]  /*100c0*/  FFMA R21, R140, R2, R21 ;  /* 0x000000028c157223 */ /* 0x000fca0000000015 */
[----:B------:R-:W-:-:S05]  /*100d0*/  F2FP.BF16.F32.PACK_AB R21, RZ, R21 ;  /* 0x00000015ff15723e */ /* 0x000fca00000010ff */
[----:B------:R0:W-:Y:S01]  /*100e0*/  @P1 STG.E.U16 desc[UR48][R4.64+0xd0], R21 ;  /* 0x0000d01504001986 */ /* 0x0001e2000c101530 */
[----:B------:R-:W-:Y:S05]  /*100f0*/  @!P0 BRA `(.L_x_227) ;  /* 0x0000000000048947 */ /* 0x000fea0003800000 */
[----:B------:R0:W5:Y:S02]  /*10100*/  LDG.E.LTC128B.U16 R200, desc[UR48][R14.64+0xd2] ;  /* 0x0000d2300ec87981 */ /* 0x000164000c1e1520 */
.L_x_227:
[----:B------:R-:W-:Y:S05]  /*10110*/  BSYNC B1 ;  /* 0x0000000000017941 */ /* 0x000fea0003800000 */
.L_x_226:
        /* <DEDUP_REMOVED lines=9> */
.L_x_229:
[----:B------:R-:W-:Y:S05]  /*101b0*/  BSYNC B1 ;  /* 0x0000000000017941 */ /* 0x000fea0003800000 */
.L_x_228:
        /* <DEDUP_REMOVED lines=9> */
.L_x_231:
[----:B------:R-:W-:Y:S05]  /*10250*/  BSYNC B1 ;  /* 0x0000000000017941 */ /* 0x000fea0003800000 */
.L_x_230:
        /* <DEDUP_REMOVED lines=10> */
.L_x_233:
[----:B------:R-:W-:Y:S05]  /*10300*/  BSYNC B1 ;  /* 0x0000000000017941 */ /* 0x000fea0003800000 */
.L_x_232:
        /* <DEDUP_REMOVED lines=10> */
.L_x_235:
[----:B------:R-:W-:Y:S05]  /*103b0*/  BSYNC B1 ;  /* 0x0000000000017941 */ /* 0x000fea0003800000 */
.L_x_234:
        /* <DEDUP_REMOVED lines=9> */
.L_x_237:
[----:B------:R-:W-:Y:S05]  /*10450*/  BSYNC B1 ;  /* 0x0000000000017941 */ /* 0x000fea0003800000 */
.L_x_236:
        /* <DEDUP_REMOVED lines=9> */
.L_x_239:
[----:B------:R-:W-:Y:S05]  /*104f0*/  BSYNC B1 ;  /* 0x0000000000017941 */ /* 0x000fea0003800000 */
.L_x_238:
        /* <DEDUP_REMOVED lines=10> */
.L_x_241:
[----:B------:R-:W-:Y:S05]  /*105a0*/  BSYNC B1 ;  /* 0x0000000000017941 */ /* 0x000fea0003800000 */
.L_x_240:
        /* <DEDUP_REMOVED lines=10> */
.L_x_243:
[----:B------:R-:W-:Y:S05]  /*10650*/  BSYNC B1 ;  /* 0x0000000000017941 */ /* 0x000fea0003800000 */
.L_x_242:
        /* <DEDUP_REMOVED lines=9> */
.L_x_245:
[----:B------:R-:W-:Y:S05]  /*106f0*/  BSYNC B1 ;  /* 0x0000000000017941 */ /* 0x000fea0003800000 */
.L_x_244:
        /* <DEDUP_REMOVED lines=9> */
.L_x_247:
[----:B------:R-:W-:Y:S05]  /*10790*/  BSYNC B1 ;  /* 0x0000000000017941 */ /* 0x000fea0003800000 */
.L_x_246:
        /* <DEDUP_REMOVED lines=10> */
.L_x_249:
[----:B------:R-:W-:Y:S05]  /*10840*/  BSYNC B1 ;  /* 0x0000000000017941 */ /* 0x000fea0003800000 */
.L_x_248:
        /* <DEDUP_REMOVED lines=10> */
.L_x_251:
[----:B------:R-:W-:Y:S05]  /*108f0*/  BSYNC B1 ;  /* 0x0000000000017941 */ /* 0x000fea0003800000 */
.L_x_250:
        /* <DEDUP_REMOVED lines=10> */
.L_x_253:
[----:B------:R-:W-:Y:S05]  /*109a0*/  BSYNC B1 ;  /* 0x0000000000017941 */ /* 0x000fea0003800000 */
.L_x_252:
        /* <DEDUP_REMOVED lines=10> */
.L_x_255:
[----:B------:R-:W-:Y:S05]  /*10a50*/  BSYNC B1 ;  /* 0x0000000000017941 */ /* 0x000fea0003800000 */
.L_x_254:
        /* <DEDUP_REMOVED lines=9> */
.L_x_257:
[----:B------:R-:W-:Y:S05]  /*10af0*/  BSYNC B1 ;  /* 0x0000000000017941 */ /* 0x000fea0003800000 */
.L_x_256:
        /* <DEDUP_REMOVED lines=9> */
.L_x_259:
[----:B------:R-:W-:Y:S05]  /*10b90*/  BSYNC B1 ;  /* 0x0000000000017941 */ /* 0x000fea0003800000 */
.L_x_258:
        /* <DEDUP_REMOVED lines=9> */
.L_x_261:
[----:B------:R-:W-:Y:S05]  /*10c30*/  BSYNC B1 ;  /* 0x0000000000017941 */ /* 0x000fea0003800000 */
.L_x_260:
        /* <DEDUP_REMOVED lines=9> */
.L_x_263:
[----:B------:R-:W-:Y:S05]  /*10cd0*/  BSYNC B1 ;  /* 0x0000000000017941 */ /* 0x000fea0003800000 */
.L_x_262:
        /* <DEDUP_REMOVED lines=9> */
.L_x_265:
[----:B------:R-:W-:Y:S05]  /*10d70*/  BSYNC B1 ;  /* 0x0000000000017941 */ /* 0x000fea0003800000 */
.L_x_264:
        /* <DEDUP_REMOVED lines=9> */
.L_x_267:
[----:B------:R-:W-:Y:S05]  /*10e10*/  BSYNC B1 ;  /* 0x0000000000017941 */ /* 0x000fea0003800000 */
.L_x_266:
        /* <DEDUP_REMOVED lines=9> */
.L_x_269:
[----:B------:R-:W-:Y:S05]  /*10eb0*/  BSYNC B1 ;  /* 0x0000000000017941 */ /* 0x000fea0003800000 */
.L_x_268:
        /* <DEDUP_REMOVED lines=9> */
.L_x_271:
[----:B------:R-:W-:Y:S05]  /*10f50*/  BSYNC B1 ;  /* 0x0000000000017941 */ /* 0x000fea0003800000 */
.L_x_270:
        /* <DEDUP_REMOVED lines=9> */
.L_x_273:
[----:B------:R-:W-:Y:S05]  /*10ff0*/  BSYNC B1 ;  /* 0x0000000000017941 */ /* 0x000fea0003800000 */
.L_x_272:
        /* <DEDUP_REMOVED lines=9> */
.L_x_275:
[----:B------:R-:W-:Y:S05]  /*11090*/  BSYNC B1 ;  /* 0x0000000000017941 */ /* 0x000fea0003800000 */
.L_x_274:
        /* <DEDUP_REMOVED lines=9> */
.L_x_277:
[----:B------:R-:W-:Y:S05]  /*11130*/  BSYNC B1 ;  /* 0x0000000000017941 */ /* 0x000fea0003800000 */
.L_x_276:
        /* <DEDUP_REMOVED lines=9> */
.L_x_279:
[----:B------:R-:W-:Y:S05]  /*111d0*/  BSYNC B1 ;  /* 0x0000000000017941 */ /* 0x000fea0003800000 */
.L_x_278:
        /* <DEDUP_REMOVED lines=11> */
.L_x_281:
[----:B------:R-:W-:Y:S05]  /*11290*/  BSYNC B1 ;  /* 0x0000000000017941 */ /* 0x000fea0003800000 */
.L_x_280:
        /* <DEDUP_REMOVED lines=11> */
.L_x_283:
[----:B------:R-:W-:Y:S05]  /*11350*/  BSYNC B1 ;  /* 0x0000000000017941 */ /* 0x000fea0003800000 */
.L_x_282:
        /* <DEDUP_REMOVED lines=9> */
.L_x_285:
[----:B------:R-:W-:Y:S05]  /*113f0*/  BSYNC B1 ;  /* 0x0000000000017941 */ /* 0x000fea0003800000 */
.L_x_284:
        /* <DEDUP_REMOVED lines=9> */
.L_x_287:
[----:B------:R-:W-:Y:S05]  /*11490*/  BSYNC B1 ;  /* 0x0000000000017941 */ /* 0x000fea0003800000 */
.L_x_286:
        /* <DEDUP_REMOVED lines=10> */
.L_x_289:
[----:B------:R-:W-:Y:S05]  /*11540*/  BSYNC B1 ;  /* 0x0000000000017941 */ /* 0x000fea0003800000 */
.L_x_288:
        /* <DEDUP_REMOVED lines=10> */
.L_x_291:
[----:B------:R-:W-:Y:S05]  /*115f0*/  BSYNC B1 ;  /* 0x0000000000017941 */ /* 0x000fea0003800000 */
.L_x_290:
        /* <DEDUP_REMOVED lines=9> */
.L_x_293:
[----:B------:R-:W-:Y:S05]  /*11690*/  BSYNC B1 ;  /* 0x0000000000017941 */ /* 0x000fea0003800000 */
.L_x_292:
        /* <DEDUP_REMOVED lines=9> */
.L_x_295:
[----:B------:R-:W-:Y:S05]  /*11730*/  BSYNC B1 ;  /* 0x0000000000017941 */ /* 0x000fea0003800000 */
.L_x_294:
[----:B0----5:R-:W-:Y:S01]  /*11740*/  SHF.L.U32 R21, R200, 0x10, RZ ;  /* 0x00000010c8157819 */ /* 0x021fe200000006ff */
        /* <DEDUP_REMOVED lines=9> */
.L_x_297:
[----:B------:R-:W-:Y:S05]  /*117e0*/  BSYNC B1 ;  /* 0x0000000000017941 */ /* 0x000fea0003800000 */
.L_x_296:
        /* <DEDUP_REMOVED lines=10> */
.L_x_299:
[----:B------:R-:W-:Y:S05]  /*11890*/  BSYNC B1 ;  /* 0x0000000000017941 */ /* 0x000fea0003800000 */
.L_x_298:
        /* <DEDUP_REMOVED lines=9> */
.L_x_301:
[----:B------:R-:W-:Y:S05]  /*11930*/  BSYNC B1 ;  /* 0x0000000000017941 */ /* 0x000fea0003800000 */
.L_x_300:
        /* <DEDUP_REMOVED lines=9> */
.L_x_303:
[----:B------:R-:W-:Y:S05]  /*119d0*/  BSYNC B1 ;  /* 0x0000000000017941 */ /* 0x000fea0003800000 */
.L_x_302:
        /* <DEDUP_REMOVED lines=10> */
.L_x_305:
[----:B------:R-:W-:Y:S05]  /*11a80*/  BSYNC B1 ;  /* 0x0000000000017941 */ /* 0x000fea0003800000 */
.L_x_304:
[----:B-----5:R-:W-:Y:S01]  /*11a90*/  SHF.L.U32 R21, R200, 0x10, RZ ;  /* 0x00000010c8157819 */ /* 0x020fe200000006ff */
[----:B------:R-:W-:Y:S04]  /*11aa0*/  BSSY B1, `(.L_x_306) ;  /* 0x0000009000017945 */ /* 0x000fe80003800000 */
        /* <DEDUP_REMOVED lines=8> */
.L_x_307:
[----:B------:R-:W-:Y:S05]  /*11b30*/  BSYNC B1 ;  /* 0x0000000000017941 */ /* 0x000fea0003800000 */
.L_x_306:
        /* <DEDUP_REMOVED lines=9> */
.L_x_309:
[----:B------:R-:W-:Y:S05]  /*11bd0*/  BSYNC B1 ;  /* 0x0000000000017941 */ /* 0x000fea0003800000 */
.L_x_308:
        /* <DEDUP_REMOVED lines=9> */
.L_x_311:
[----:B------:R-:W-:Y:S05]  /*11c70*/  BSYNC B1 ;  /* 0x0000000000017941 */ /* 0x000fea0003800000 */
.L_x_310:
        /* <DEDUP_REMOVED lines=10> */
.L_x_313:
[----:B------:R-:W-:Y:S05]  /*11d20*/  BSYNC B1 ;  /* 0x0000000000017941 */ /* 0x000fea0003800000 */
.L_x_312:
        /* <DEDUP_REMOVED lines=10> */
.L_x_315:
[----:B------:R-:W-:Y:S05]  /*11dd0*/  BSYNC B1 ;  /* 0x0000000000017941 */ /* 0x000fea0003800000 */
.L_x_314:
        /* <DEDUP_REMOVED lines=10> */
.L_x_317:
[----:B------:R-:W-:Y:S05]  /*11e80*/  BSYNC B1 ;  /* 0x0000000000017941 */ /* 0x000fea0003800000 */
.L_x_316:
        /* <DEDUP_REMOVED lines=10> */
.L_x_319:
[----:B------:R-:W-:Y:S05]  /*11f30*/  BSYNC B1 ;  /* 0x0000000000017941 */ /* 0x000fea0003800000 */
.L_x_318:
        /* <DEDUP_REMOVED lines=9> */
.L_x_321:
[----:B------:R-:W-:Y:S05]  /*11fd0*/  BSYNC B1 ;  /* 0x0000000000017941 */ /* 0x000fea0003800000 */
.L_x_320:
        /* <DEDUP_REMOVED lines=9> */
.L_x_323:
[----:B------:R-:W-:Y:S05]  /*12070*/  BSYNC B1 ;  /* 0x0000000000017941 */ /* 0x000fea0003800000 */
.L_x_322:
        /* <DEDUP_REMOVED lines=9> */
.L_x_325:
[----:B------:R-:W-:Y:S05]  /*12110*/  BSYNC B1 ;  /* 0x0000000000017941 */ /* 0x000fea0003800000 */
.L_x_324:
        /* <DEDUP_REMOVED lines=9> */
.L_x_327:
[----:B------:R-:W-:Y:S05]  /*121b0*/  BSYNC B1 ;  /* 0x0000000000017941 */ /* 0x000fea0003800000 */
.L_x_326:
        /* <DEDUP_REMOVED lines=9> */
.L_x_329:
[----:B------:R-:W-:Y:S05]  /*12250*/  BSYNC B1 ;  /* 0x0000000000017941 */ /* 0x000fea0003800000 */
.L_x_328:
        /* <DEDUP_REMOVED lines=9> */
.L_x_331:
[----:B------:R-:W-:Y:S05]  /*122f0*/  BSYNC B1 ;  /* 0x0000000000017941 */ /* 0x000fea0003800000 */
.L_x_330:
        /* <DEDUP_REMOVED lines=9> */
.L_x_333:
[----:B------:R-:W-:Y:S05]  /*12390*/  BSYNC B1 ;  /* 0x0000000000017941 */ /* 0x000fea0003800000 */
.L_x_332:
        /* <DEDUP_REMOVED lines=9> */
.L_x_335:
[----:B------:R-:W-:Y:S05]  /*12430*/  BSYNC B1 ;  /* 0x0000000000017941 */ /* 0x000fea0003800000 */
.L_x_334:
        /* <DEDUP_REMOVED lines=9> */
.L_x_337:
[----:B------:R-:W-:Y:S05]  /*124d0*/  BSYNC B1 ;  /* 0x0000000000017941 */ /* 0x000fea0003800000 */
.L_x_336:
        /* <DEDUP_REMOVED lines=9> */
.L_x_339:
[----:B------:R-:W-:Y:S05]  /*12570*/  BSYNC B1 ;  /* 0x0000000000017941 */ /* 0x000fea0003800000 */
.L_x_338:
        /* <DEDUP_REMOVED lines=9> */
.L_x_341:
[----:B------:R-:W-:Y:S05]  /*12610*/  BSYNC B1 ;  /* 0x0000000000017941 */ /* 0x000fea0003800000 */
.L_x_340:
        /* <DEDUP_REMOVED lines=9> */
.L_x_343:
[----:B------:R-:W-:Y:S05]  /*126b0*/  BSYNC B1 ;  /* 0x0000000000017941 */ /* 0x000fea0003800000 */
.L_x_342:
        /* <DEDUP_REMOVED lines=11> */
.L_x_345:
[----:B------:R-:W-:Y:S05]  /*12770*/  BSYNC B1 ;  /* 0x0000000000017941 */ /* 0x000fea0003800000 */
.L_x_344:
[----:B-----5:R-:W-:Y:S01]  /*12780*/  SHF.L.U32 R21, R200, 0x10, RZ ;  /* 0x00000010c8157819 */ /* 0x020fe200000006ff */
[----:B------:R-:W-:Y:S01]  /*12790*/  BSSY B1, `(.L_x_346) ;  /* 0x000000a000017945 */ /* 0x000fe20003800000 */
[----:B------:R-:W-:-:S03]  /*127a0*/  ISETP.GT.AND P2, PT, R3, 0xa1, PT ;  /* 0x000000a10300780c */ /* 0x000fc60003f44270 */
        /* <DEDUP_REMOVED lines=8> */
.L_x_347:
[----:B------:R-:W-:Y:S05]  /*12830*/  BSYNC B1 ;  /* 0x0000000000017941 */ /* 0x000fea0003800000 */
.L_x_346:
        /* <DEDUP_REMOVED lines=9> */
.L_x_349:
[----:B------:R-:W-:Y:S05]  /*128d0*/  BSYNC B1 ;  /* 0x0000000000017941 */ /* 0x000fea0003800000 */
.L_x_348:
        /* <DEDUP_REMOVED lines=9> */
.L_x_351:
[----:B------:R-:W-:Y:S05]  /*12970*/  BSYNC B1 ;  /* 0x0000000000017941 */ /* 0x000fea0003800000 */
.L_x_350:
        /* <DEDUP_REMOVED lines=10> */
.L_x_353:
[----:B------:R-:W-:Y:S05]  /*12a20*/  BSYNC B1 ;  /* 0x0000000000017941 */ /* 0x000fea0003800000 */
.L_x_352:
        /* <DEDUP_REMOVED lines=10> */
.L_x_355:
[----:B------:R-:W-:Y:S05]  /*12ad0*/  BSYNC B1 ;  /* 0x0000000000017941 */ /* 0x000fea0003800000 */
.L_x_354:
        /* <DEDUP_REMOVED lines=9> */
.L_x_357:
[----:B------:R-:W-:Y:S05]  /*12b70*/  BSYNC B1 ;  /* 0x0000000000017941 */ /* 0x000fea0003800000 */
.L_x_356:
        /* <DEDUP_REMOVED lines=9> */
.L_x_359:
[----:B------:R-:W-:Y:S05]  /*12c10*/  BSYNC B1 ;  /* 0x0000000000017941 */ /* 0x000fea0003800000 */
.L_x_358:
        /* <DEDUP_REMOVED lines=10> */
.L_x_361:
[----:B------:R-:W-:Y:S05]  /*12cc0*/  BSYNC B1 ;  /* 0x0000000000017941 */ /* 0x000fea0003800000 */
.L_x_360:
        /* <DEDUP_REMOVED lines=10> */
.L_x_363:
[----:B------:R-:W-:Y:S05]  /*12d70*/  BSYNC B1 ;  /* 0x0000000000017941 */ /* 0x000fea0003800000 */
.L_x_362:
        /* <DEDUP_REMOVED lines=9> */
.L_x_365:
[----:B------:R-:W-:Y:S05]  /*12e10*/  BSYNC B1 ;  /* 0x0000000000017941 */ /* 0x000fea0003800000 */
.L_x_364:
        /* <DEDUP_REMOVED lines=9> */
.L_x_367:
[----:B------:R-:W-:Y:S05]  /*12eb0*/  BSYNC B1 ;  /* 0x0000000000017941 */ /* 0x000fea0003800000 */
.L_x_366:
        /* <DEDUP_REMOVED lines=10> */
.L_x_369:
[----:B------:R-:W-:Y:S05]  /*12f60*/  BSYNC B1 ;  /* 0x0000000000017941 */ /* 0x000fea0003800000 */
.L_x_368:
        /* <DEDUP_REMOVED lines=10> */
.L_x_371:
[----:B------:R-:W-:Y:S05]  /*13010*/  BSYNC B1 ;  /* 0x0000000000017941 */ /* 0x000fea0003800000 */
.L_x_370:
        /* <DEDUP_REMOVED lines=9> */
.L_x_373:
[----:B------:R-:W-:Y:S05]  /*130b0*/  BSYNC B1 ;  /* 0x0000000000017941 */ /* 0x000fea0003800000 */
.L_x_372:
        /* <DEDUP_REMOVED lines=9> */
.L_x_375:
[----:B------:R-:W-:Y:S05]  /*13150*/  BSYNC B1 ;  /* 0x0000000000017941 */ /* 0x000fea0003800000 */
.L_x_374:
        /* <DEDUP_REMOVED lines=10> */
.L_x_377:
[----:B------:R-:W-:Y:S05]  /*13200*/  BSYNC B1 ;  /* 0x0000000000017941 */ /* 0x000fea0003800000 */
.L_x_376:
        /* <DEDUP_REMOVED lines=10> */
.L_x_379:
[----:B------:R-:W-:Y:S05]  /*132b0*/  BSYNC B1 ;  /* 0x0000000000017941 */ /* 0x000fea0003800000 */
.L_x_378:
        /* <DEDUP_REMOVED lines=10> */
.L_x_381:
[----:B------:R-:W-:Y:S05]  /*13360*/  BSYNC B1 ;  /* 0x0000000000017941 */ /* 0x000fea0003800000 */
.L_x_380:
        /* <DEDUP_REMOVED lines=10> */
.L_x_383:
[----:B------:R-:W-:Y:S05]  /*13410*/  BSYNC B1 ;  /* 0x0000000000017941 */ /* 0x000fea0003800000 */
.L_x_382:
        /* <DEDUP_REMOVED lines=9> */
.L_x_385:
[----:B------:R-:W-:Y:S05]  /*134b0*/  BSYNC B1 ;  /* 0x0000000000017941 */ /* 0x000fea0003800000 */
.L_x_384:
        /* <DEDUP_REMOVED lines=9> */
.L_x_387:
[----:B------:R-:W-:Y:S05]  /*13550*/  BSYNC B1 ;  /* 0x0000000000017941 */ /* 0x000fea0003800000 */
.L_x_386:
        /* <DEDUP_REMOVED lines=9> */
.L_x_389:
[----:B------:R-:W-:Y:S05]  /*135f0*/  BSYNC B1 ;  /* 0x0000000000017941 */ /* 0x000fea0003800000 */
.L_x_388:
        /* <DEDUP_REMOVED lines=9> */
.L_x_391:
[----:B------:R-:W-:Y:S05]  /*13690*/  BSYNC B1 ;  /* 0x0000000000017941 */ /* 0x000fea0003800000 */
.L_x_390:
        /* <DEDUP_REMOVED lines=9> */
.L_x_393:
[----:B------:R-:W-:Y:S05]  /*13730*/  BSYNC B1 ;  /* 0x0000000000017941 */ /* 0x000fea0003800000 */
.L_x_392:
        /* <DEDUP_REMOVED lines=9> */
.L_x_395:
[----:B------:R-:W-:Y:S05]  /*137d0*/  BSYNC B1 ;  /* 0x0000000000017941 */ /* 0x000fea0003800000 */
.L_x_394:
        /* <DEDUP_REMOVED lines=9> */
.L_x_397:
[----:B------:R-:W-:Y:S05]  /*13870*/  BSYNC B1 ;  /* 0x0000000000017941 */ /* 0x000fea0003800000 */
.L_x_396:
        /* <DEDUP_REMOVED lines=9> */
.L_x_399:
[----:B------:R-:W-:Y:S05]  /*13910*/  BSYNC B1 ;  /* 0x0000000000017941 */ /* 0x000fea0003800000 */
.L_x_398:
        /* <DEDUP_REMOVED lines=9> */
.L_x_401:
[----:B------:R-:W-:Y:S05]  /*139b0*/  BSYNC B1 ;  /* 0x0000000000017941 */ /* 0x000fea0003800000 */
.L_x_400:
        /* <DEDUP_REMOVED lines=9> */
.L_x_403:
[----:B------:R-:W-:Y:S05]  /*13a50*/  BSYNC B1 ;  /* 0x0000000000017941 */ /* 0x000fea0003800000 */
.L_x_402:
        /* <DEDUP_REMOVED lines=9> */
.L_x_405:
[----:B------:R-:W-:Y:S05]  /*13af0*/  BSYNC B1 ;  /* 0x0000000000017941 */ /* 0x000fea0003800000 */
.L_x_404:
        /* <DEDUP_REMOVED lines=9> */
.L_x_407:
[----:B------:R-:W-:Y:S05]  /*13b90*/  BSYNC B1 ;  /* 0x0000000000017941 */ /* 0x000fea0003800000 */
.L_x_406:
        /* <DEDUP_REMOVED lines=11> */
.L_x_409:
[----:B------:R-:W-:Y:S05]  /*13c50*/  BSYNC B1 ;  /* 0x0000000000017941 */ /* 0x000fea0003800000 */
.L_x_408:
        /* <DEDUP_REMOVED lines=11> */
.L_x_411:
[----:B------:R-:W-:Y:S05]  /*13d10*/  BSYNC B1 ;  /* 0x0000000000017941 */ /* 0x000fea0003800000 */
.L_x_410:
        /* <DEDUP_REMOVED lines=9> */
.L_x_413:
[----:B------:R-:W-:Y:S05]  /*13db0*/  BSYNC B1 ;  /* 0x0000000000017941 */ /* 0x000fea0003800000 */
.L_x_412:
        /* <DEDUP_REMOVED lines=9> */
.L_x_415:
[----:B------:R-:W-:Y:S05]  /*13e50*/  BSYNC B1 ;  /* 0x0000000000017941 */ /* 0x000fea0003800000 */
.L_x_414:
[----:B0----5:R-:W-:Y:S01]  /*13e60*/  SHF.L.U32 R21, R200, 0x10, RZ ;  /* 0x00000010c8157819 */ /* 0x021fe200000006ff */
        /* <DEDUP_REMOVED lines=9> */
.L_x_417:
[----:B------:R-:W-:Y:S05]  /*13f00*/  BSYNC B1 ;  /* 0x0000000000017941 */ /* 0x000fea0003800000 */
.L_x_416:
        /* <DEDUP_REMOVED lines=10> */
.L_x_419:
[----:B------:R-:W-:Y:S05]  /*13fb0*/  BSYNC B1 ;  /* 0x0000000000017941 */ /* 0x000fea0003800000 */
.L_x_418:
        /* <DEDUP_REMOVED lines=9> */
.L_x_421:
[----:B------:R-:W-:Y:S05]  /*14050*/  BSYNC B1 ;  /* 0x0000000000017941 */ /* 0x000fea0003800000 */
.L_x_420:
        /* <DEDUP_REMOVED lines=9> */
.L_x_423:
[----:B------:R-:W-:Y:S05]  /*140f0*/  BSYNC B1 ;  /* 0x0000000000017941 */ /* 0x000fea0003800000 */
.L_x_422:
        /* <DEDUP_REMOVED lines=10> */
.L_x_425:
[----:B------:R-:W-:Y:S05]  /*141a0*/  BSYNC B1 ;  /* 0x0000000000017941 */ /* 0x000fea0003800000 */
.L_x_424:
        /* <DEDUP_REMOVED lines=10> */
.L_x_427:
[----:B------:R-:W-:Y:S05]  /*14250*/  BSYNC B1 ;  /* 0x0000000000017941 */ /* 0x000fea0003800000 */
.L_x_426:
        /* <DEDUP_REMOVED lines=9> */
.L_x_429:
[----:B------:R-:W-:Y:S05]  /*142f0*/  BSYNC B1 ;  /* 0x0000000000017941 */ /* 0x000fea0003800000 */
.L_x_428:
        /* <DEDUP_REMOVED lines=9> */
.L_x_431:
[----:B------:R-:W-:Y:S05]  /*14390*/  BSYNC B1 ;  /* 0x0000000000017941 */ /* 0x000fea0003800000 */
.L_x_430:
        /* <DEDUP_REMOVED lines=10> */
.L_x_433:
[----:B------:R-:W-:Y:S05]  /*14440*/  BSYNC B1 ;  /* 0x0000000000017941 */ /* 0x000fea0003800000 */
.L_x_432:
        /* <DEDUP_REMOVED lines=10> */
.L_x_435:
[----:B------:R-:W-:Y:S05]  /*144f0*/  BSYNC B1 ;  /* 0x0000000000017941 */ /* 0x000fea0003800000 */
.L_x_434:
[----:B-----5:R-:W-:Y:S01]  /*14500*/  SHF.L.U32 R3, R200, 0x10, RZ ;  /* 0x00000010c8037819 */ /* 0x020fe200000006ff */
[----:B------:R-:W-:Y:S04]  /*14510*/  BSSY B1, `(.L_x_436) ;  /* 0x0000008000017945 */ /* 0x000fe80003800000 */
[----:B0123--:R-:W-:-:S04]  /*14520*/  FMUL R14, R3, R16 ;  /* 0x00000010030e7220 */ /* 0x00ffc80000400000 */
[----:B------:R-:W-:-:S05]  /*14530*/  FFMA R14, R53, R2, R14 ;  /* 0x00000002350e7223 */ /* 0x000fca000000000e */
[----:B------:R-:W-:-:S05]  /*14540*/  F2FP.BF16.F32.PACK_AB R14, RZ, R14 ;  /* 0x0000000eff0e723e */ /* 0x000fca00000010ff */
[----:B------:R0:W-:Y:S01]  /*14550*/  @P5 STG.E.U16 desc[UR48][R4.64+0x1b2], R14 ;  /* 0x0001b20e04005986 */ /* 0x0001e2000c101530 */
[----:B------:R-:W-:-:S13]  /*14560*/  ISETP.GT.AND P5, PT, R0, 0x8, P1 ;  /* 0x000000080000780c */ /* 0x000fda0000fa4270 */
[----:B0-----:R-:W-:Y:S05]  /*14570*/  @!P5 BRA `(.L_x_437) ;  /* 0x000000000004d947 */ /* 0x001fea0003800000 */
[----:B------:R0:W5:Y:S02]  /*14580*/  LDG.E.LTC128B.U16 R200, desc[UR48][R12.64+0x1b0] ;  /* 0x0001b0300cc87981 */ /* 0x000164000c1e1520 */
.L_x_437:
[----:B------:R-:W-:Y:S05]  /*14590*/  BSYNC B1 ;  /* 0x0000000000017941 */ /* 0x000fea0003800000 */
.L_x_436:
[----:B-----5:R-:W-:Y:S01]  /*145a0*/  IMAD.U32 R3, R200, 0x10000, RZ ;  /* 0x00010000c8037824 */ /* 0x020fe200078e00ff */
[----:B------:R-:W-:Y:S01]  /*145b0*/  BSSY B1, `(.L_x_438) ;  /* 0x000000a000017945 */ /* 0x000fe20003800000 */
[----:B------:R-:W-:Y:S02]  /*145c0*/  @P5 IMAD.MOV.U32 R4, RZ, RZ, R6 ;  /* 0x000000ffff045224 */ /* 0x000fe400078e0006 */
[----:B------:R-:W-:Y:S01]  /*145d0*/  FMUL R3, R3, R16 ;  /* 0x0000001003037220 */ /* 0x000fe20000400000 */
[----:B------:R-:W-:-:S03]  /*145e0*/  @P5 IMAD.MOV.U32 R5, RZ, RZ, R7 ;  /* 0x000000ffff055224 */ /* 0x000fc600078e0007 */
[----:B------:R-:W-:-:S05]  /*145f0*/  FFMA R3, R54, R2, R3 ;  /* 0x0000000236037223 */ /* 0x000fca0000000003 */
[----:B------:R-:W-:-:S05]  /*14600*/  F2FP.BF16.F32.PACK_AB R3, RZ, R3 ;  /* 0x00000003ff03723e */ /* 0x000fca00000010ff */
[----:B------:R1:W-:Y:S01]  /*14610*/  @P5 STG.E.U16 desc[UR48][R4.64+0x1b0], R3 ;  /* 0x0001b00304005986 */ /* 0x0003e2000c101530 */
[----:B------:R-:W-:-:S13]  /*14620*/  ISETP.GT.AND P5, PT, R0, 0x8, P0 ;  /* 0x000000080000780c */ /* 0x000fda00007a4270 */
[----:B-1----:R-:W-:Y:S05]  /*14630*/  @!P5 BRA `(.L_x_439) ;  /* 0x000000000004d947 */ /* 0x002fea0003800000 */
[----:B------:R1:W5:Y:S02]  /*14640*/  LDG.E.LTC128B.U16 R200, desc[UR48][R12.64+0x1b2] ;  /* 0x0001b2300cc87981 */ /* 0x000364000c1e1520 */
.L_x_439:
[----:B------:R-:W-:Y:S05]  /*14650*/  BSYNC B1 ;  /* 0x0000000000017941 */ /* 0x000fea0003800000 */
.L_x_438:
        /* <DEDUP_REMOVED lines=8> */
[----:B--2---:R-:W-:Y:S05]  /*146e0*/  @!P5 BRA `(.L_x_441) ;  /* 0x000000000004d947 */ /* 0x004fea0003800000 */
[----:B------:R2:W5:Y:S02]  /*146f0*/  LDG.E.LTC128B.U16 R200, desc[UR48][R10.64+0x180] ;  /* 0x000180300ac87981 */ /* 0x000564000c1e1520 */
.L_x_441:
[----:B------:R-:W-:Y:S05]  /*14700*/  BSYNC B1 ;  /* 0x0000000000017941 */ /* 0x000fea0003800000 */
.L_x_440:
        /* <DEDUP_REMOVED lines=8> */
[----:B---3--:R-:W-:Y:S05]  /*14790*/  @!P5 BRA `(.L_x_443) ;  /* 0x000000000004d947 */ /* 0x008fea0003800000 */
[----:B------:R3:W5:Y:S02]  /*147a0*/  LDG.E.LTC128B.U16 R200, desc[UR48][R10.64+0x182] ;  /* 0x000182300ac87981 */ /* 0x000764000c1e1520 */
.L_x_443:
[----:B------:R-:W-:Y:S05]  /*147b0*/  BSYNC B1 ;  /* 0x0000000000017941 */ /* 0x000fea0003800000 */
.L_x_442:
        /* <DEDUP_REMOVED lines=10> */
.L_x_445:
[----:B------:R-:W-:Y:S05]  /*14860*/  BSYNC B1 ;  /* 0x0000000000017941 */ /* 0x000fea0003800000 */
.L_x_444:
        /* <DEDUP_REMOVED lines=10> */
.L_x_447:
[----:B------:R-:W-:Y:S05]  /*14910*/  BSYNC B1 ;  /* 0x0000000000017941 */ /* 0x000fea0003800000 */
.L_x_446:
        /* <DEDUP_REMOVED lines=9> */
.L_x_449:
[----:B------:R-:W-:Y:S05]  /*149b0*/  BSYNC B1 ;  /* 0x0000000000017941 */ /* 0x000fea0003800000 */
.L_x_448:
        /* <DEDUP_REMOVED lines=9> */
.L_x_451:
[----:B------:R-:W-:Y:S05]  /*14a50*/  BSYNC B1 ;  /* 0x0000000000017941 */ /* 0x000fea0003800000 */
.L_x_450:
        /* <DEDUP_REMOVED lines=9> */
.L_x_453:
[----:B------:R-:W-:Y:S05]  /*14af0*/  BSYNC B1 ;  /* 0x0000000000017941 */ /* 0x000fea0003800000 */
.L_x_452:
        /* <DEDUP_REMOVED lines=9> */
.L_x_455:
[----:B------:R-:W-:Y:S05]  /*14b90*/  BSYNC B1 ;  /* 0x0000000000017941 */ /* 0x000fea0003800000 */
.L_x_454:
        /* <DEDUP_REMOVED lines=9> */
.L_x_457:
[----:B------:R-:W-:Y:S05]  /*14c30*/  BSYNC B1 ;  /* 0x0000000000017941 */ /* 0x000fea0003800000 */
.L_x_456:
        /* <DEDUP_REMOVED lines=9> */
.L_x_459:
[----:B------:R-:W-:Y:S05]  /*14cd0*/  BSYNC B1 ;  /* 0x0000000000017941 */ /* 0x000fea0003800000 */
.L_x_458:
        /* <DEDUP_REMOVED lines=9> */
.L_x_461:
[----:B------:R-:W-:Y:S05]  /*14d70*/  BSYNC B1 ;  /* 0x0000000000017941 */ /* 0x000fea0003800000 */
.L_x_460:
        /* <DEDUP_REMOVED lines=9> */
.L_x_463:
[----:B------:R-:W-:Y:S05]  /*14e10*/  BSYNC B1 ;  /* 0x0000000000017941 */ /* 0x000fea0003800000 */
.L_x_462:
        /* <DEDUP_REMOVED lines=9> */
.L_x_465:
[----:B------:R-:W-:Y:S05]  /*14eb0*/  BSYNC B1 ;  /* 0x0000000000017941 */ /* 0x000fea0003800000 */
.L_x_464:
        /* <DEDUP_REMOVED lines=9> */
.L_x_467:
[----:B------:R-:W-:Y:S05]  /*14f50*/  BSYNC B1 ;  /* 0x0000000000017941 */ /* 0x000fea0003800000 */
.L_x_466:
        /* <DEDUP_REMOVED lines=9> */
.L_x_469:
[----:B------:R-:W-:Y:S05]  /*14ff0*/  BSYNC B1 ;  /* 0x0000000000017941 */ /* 0x000fea0003800000 */
.L_x_468:
        /* <DEDUP_REMOVED lines=9> */
.L_x_471:
[----:B------:R-:W-:Y:S05]  /*15090*/  BSYNC B1 ;  /* 0x0000000000017941 */ /* 0x000fea0003800000 */
.L_x_470:
[----:B------:R-:W-:Y:S05]  /*150a0*/  @!P0 BRA `(.L_x_472) ;  /* 0x00000040005c8947 */ /* 0x000fea0003800000 */
[----:B0----5:R-:W-:-:S05]  /*150b0*/  SHF.L.U32 R3, R200, 0x10, RZ ;  /* 0x00000010c8037819 */ /* 0x021fca00000006ff */
[----:B------:R-:W-:-:S04]  /*150c0*/  FMUL R0, R3, R16 ;  /* 0x0000001003007220 */ /* 0x000fc80000400000 */
[----:B------:R-:W-:-:S05]  /*150d0*/  FFMA R0, R39, R2, R0 ;  /* 0x0000000227007223 */ /* 0x000fca0000000000 */
[----:B------:R-:W-:-:S05]  /*150e0*/  F2FP.BF16.F32.PACK_AB R0, RZ, R0 ;  /* 0x00000000ff00723e */ /* 0x000fca00000010ff */
[----:B------:R0:W-:Y:S01]  /*150f0*/  STG.E.U16 desc[UR48][R22.64+0x1b2], R0 ;  /* 0x0001b20016007986 */ /* 0x0001e2000c101530 */
[----:B------:R-:W-:Y:S05]  /*15100*/  BRA `(.L_x_472) ;  /* 0x0000004000447947 */ /* 0x000fea0003800000 */
.L_x_29:
[----:B------:R-:W2:Y:S01]  /*15110*/  LDL.LU R221, [R1+0x44] ;  /* 0x0000440001dd7983 */ /* 0x000ea20000300800 */
[----:B------:R-:W-:-:S03]  /*15120*/  ULDC.64 UR4, c[0x0][0x5c0] ;  /* 0x0001700000047ab9 */ /* 0x000fc60000000a00 */
[----:B------:R-:W3:Y:S04]  /*15130*/  LDL.LU R13, [R1+0x48] ;  /* 0x00004800010d7983 */ /* 0x000ee80000300800 */
[----:B------:R-:W4:Y:S04]  /*15140*/  LDL.LU R12, [R1+0x4c] ;  /* 0x00004c00010c7983 */ /* 0x000f280000300800 */
[----:B------:R-:W5:Y:S04]  /*15150*/  LDL.LU R15, [R1+0x40] ;  /* 0x00004000010f7983 */ /* 0x000f680000300800 */
        /* <DEDUP_REMOVED lines=10> */
[----:B------:R-:W5:Y:S01]  /*15200*/  LDL.LU R22, [R1+0x7c] ;  /* 0x00007c0001167983 */ /* 0x000f620000300800 */
[----:B------:R-:W-:-:S02]  /*15210*/  LEA R4, P2, R6, UR4, 0x1 ;  /* 0x0000000406047c11 */ /* 0x000fc4000f8408ff */
[----:B------:R-:W-:Y:S02]  /*15220*/  ISETP.GT.AND P3, PT, R3, 0x1, PT ;  /* 0x000000010300780c */ /* 0x000fe40003f64270 */
[----:B0-----:R-:W-:Y:S02]  /*15230*/  LEA.HI.X R5, R6, UR5, R14, 0x1, P2 ;  /* 0x0000000506057c11 */ /* 0x001fe400090f0c0e */
[----:B------:R-:W-:Y:S01]  /*15240*/  ISETP.GT.AND P2, PT, R0, RZ, P3 ;  /* 0x000000ff0000720c */ /* 0x000fe20001f44270 */
[----:B------:R-:W-:Y:S02]  /*15250*/  IMAD.SHL.U32 R14, R18, 0x10, RZ ;  /* 0x00000010120e7824 */ /* 0x000fe400078e00ff */
[-C--:B--2---:R-:W-:Y:S02]  /*15260*/  FMUL R7, R221, R2.reuse ;  /* 0x00000002dd077220 */ /* 0x084fe40000400000 */
[----:B------:R-:W2:Y:S01]  /*15270*/  LDL.LU R221, [R1+0x60] ;  /* 0x0000600001dd7983 */ /* 0x000ea20000300800 */
[----:B---3--:R-:W-:-:S02]  /*15280*/  FMUL R13, R13, R2 ;  /* 0x000000020d0d7220 */ /* 0x008fc40000400000 */
[----:B------:R-:W-:Y:S01]  /*15290*/  F2FP.BF16.F32.PACK_AB R7, RZ, R7 ;  /* 0x00000007ff07723e */ /* 0x000fe200000010ff */
[-C--:B----4-:R-:W-:Y:S02]  /*152a0*/  FMUL R12, R12, R2.reuse ;  /* 0x000000020c0c7220 */ /* 0x090fe40000400000 */
[----:B------:R-:W-:Y:S01]  /*152b0*/  F2FP.BF16.F32.PACK_AB R13, RZ, R13 ;  /* 0x0000000dff0d723e */ /* 0x000fe200000010ff */
[----:B-----5:R-:W-:Y:S01]  /*152c0*/  FMUL R6, R15, R2 ;  /* 0x000000020f067220 */ /* 0x020fe20000400000 */
[----:B------:R-:W-:Y:S01]  /*152d0*/  @P2 STG.E.U16 desc[UR48][R4.64+0x2], R7 ;  /* 0x0000020704002986 */ /* 0x000fe2000c101530 */
[----:B------:R-:W-:Y:S01]  /*152e0*/  F2FP.BF16.F32.PACK_AB R12, RZ, R12 ;  /* 0x0000000cff0c723e */ /* 0x000fe200000010ff */
[----:B------:R-:W-:Y:S02]  /*152f0*/  FMUL R11, R11, R2 ;  /* 0x000000020b0b7220 */ /* 0x000fe40000400000 */
[----:B------:R-:W-:Y:S02]  /*15300*/  F2FP.BF16.F32.PACK_AB R6, RZ, R6 ;  /* 0x00000006ff06723e */ /* 0x000fe400000010ff */
[----:B------:R-:W-:Y:S01]  /*15310*/  SHF.L.U64.HI R15, R18, 0x4, R19 ;  /* 0x00000004120f7819 */ /* 0x000fe20000010213 */
[-C--:B------:R-:W-:Y:S01]  /*15320*/  FMUL R10, R10, R2.reuse ;  /* 0x000000020a0a7220 */ /* 0x080fe20000400000 */
[----:B------:R-:W-:Y:S01]  /*15330*/  ISETP.GT.AND P2, PT, R0, 0x8, P0 ;  /* 0x000000080000780c */ /* 0x000fe20000744270 */
[----:B------:R0:W-:Y:S01]  /*15340*/  @P1 STG.E.U16 desc[UR48][R4.64], R6 ;  /* 0x0000000604001986 */ /* 0x0001e2000c101530 */
[----:B------:R-:W-:Y:S01]  /*15350*/  F2FP.BF16.F32.PACK_AB R11, RZ, R11 ;  /* 0x0000000bff0b723e */ /* 0x000fe200000010ff */
[----:B------:R-:W-:Y:S01]  /*15360*/  FMUL R9, R9, R2 ;  /* 0x0000000209097220 */ /* 0x000fe20000400000 */
[----:B------:R-:W-:Y:S01]  /*15370*/  F2FP.BF16.F32.PACK_AB R10, RZ, R10 ;  /* 0x0000000aff0a723e */ /* 0x000fe200000010ff */
[----:B------:R-:W-:Y:S01]  /*15380*/  FMUL R8, R8, R2 ;  /* 0x0000000208087220 */ /* 0x000fe20000400000 */
[----:B0-----:R-:W-:-:S05]  /*15390*/  IADD3 R6, P1, R14, R4, RZ ;  /* 0x000000040e067210 */ /* 0x001fca0007f3e0ff */
[----:B------:R-:W-:Y:S01]  /*153a0*/  IMAD.X R7, R15, 0x1, R5, P1 ;  /* 0x000000010f077824 */ /* 0x000fe200008e0605 */
[----:B------:R-:W-:-:S04]  /*153b0*/  ISETP.GT.AND P1, PT, R0, 0x8, P3 ;  /* 0x000000080000780c */ /* 0x000fc80001f24270 */
[----:B------:R0:W-:Y:S09]  /*153c0*/  @P2 STG.E.U16 desc[UR48][R6.64], R13 ;  /* 0x0000000d06002986 */ /* 0x0001f2000c101530 */
[----:B------:R1:W-:Y:S01]  /*153d0*/  @P1 STG.E.U16 desc[UR48][R6.64+0x2], R12 ;  /* 0x0000020c06001986 */ /* 0x0003e2000c101530 */
[----:B------:R-:W-:-:S03]  /*153e0*/  ISETP.GT.AND P1, PT, R3, 0x8, PT ;  /* 0x000000080300780c */ /* 0x000fc60003f24270 */
[----:B0-----:R-:W3:Y:S01]  /*153f0*/  LDL.LU R13, [R1+0x4] ;  /* 0x00000400010d7983 */ /* 0x001ee20000300800 */
[----:B------:R-:W-:-:S03]  /*15400*/  ISETP.GT.AND P2, PT, R0, RZ, P1 ;  /* 0x000000ff0000720c */ /* 0x000fc60000f44270 */
[----:B-1----:R-:W4:Y:S01]  /*15410*/  LDL.LU R12, [R1] ;  /* 0x00000000010c7983 */ /* 0x002f220000300800 */
[----:B------:R-:W-:Y:S02]  /*15420*/  F2FP.BF16.F32.PACK_AB R9, RZ, R9 ;  /* 0x00000009ff09723e */ /* 0x000fe400000010ff */
[----:B------:R-:W-:Y:S01]  /*15430*/  F2FP.BF16.F32.PACK_AB R8, RZ, R8 ;  /* 0x00000008ff08723e */ /* 0x000fe200000010ff */
[----:B------:R-:W5:Y:S06]  /*15440*/  LDL.LU R227, [R1+0x8] ;  /* 0x0000080001e37983 */ /* 0x000f6c0000300800 */
[----:B------:R-:W-:Y:S01]  /*15450*/  @P2 STG.E.U16 desc[UR48][R4.64+0x10], R11 ;  /* 0x0000100b04002986 */ /* 0x000fe2000c101530 */
[----:B------:R-:W-:-:S03]  /*15460*/  ISETP.GT.AND P2, PT, R3, 0x9, PT ;  /* 0x000000090300780c */ /* 0x000fc60003f44270 */
[----:B------:R-:W5:Y:S01]  /*15470*/  LDL.LU R226, [R1+0xc] ;  /* 0x00000c0001e27983 */ /* 0x000f620000300800 */
[C---:B------:R-:W-:Y:S02]  /*15480*/  ISETP.GT.AND P3, PT, R0.reuse, RZ, P2 ;  /* 0x000000ff0000720c */ /* 0x040fe40001764270 */
[C---:B------:R-:W-:Y:S01]  /*15490*/  ISETP.GT.AND P4, PT, R0.reuse, 0x8, P2 ;  /* 0x000000080000780c */ /* 0x040fe20001784270 */
[----:B------:R-:W5:Y:S04]  /*154a0*/  LDL.LU R225, [R1+0x10] ;  /* 0x0000100001e17983 */ /* 0x000f680000300800 */
[----:B------:R-:W5:Y:S04]  /*154b0*/  LDL.LU R224, [R1+0x14] ;  /* 0x0000140001e07983 */ /* 0x000f680000300800 */
[----:B------:R-:W5:Y:S04]  /*154c0*/  LDL.LU R223, [R1+0x18] ;  /* 0x0000180001df7983 */ /* 0x000f680000300800 */
[----:B------:R-:W-:Y:S01]  /*154d0*/  @P3 STG.E.U16 desc[UR48][R4.64+0x12], R10 ;  /* 0x0000120a04003986 */ /* 0x000fe2000c101530 */
[----:B------:R-:W-:-:S03]  /*154e0*/  ISETP.GT.AND P3, PT, R0, 0x8, P1 ;  /* 0x000000080000780c */ /* 0x000fc60000f64270 */
[----:B------:R-:W-:Y:S04]  /*154f0*/  @P4 STG.E.U16 desc[UR48][R6.64+0x12], R8 ;  /* 0x0000120806004986 */ /* 0x000fe8000c101530 */
[----:B------:R-:W5:Y:S06]  /*15500*/  LDL.LU R222, [R1+0x1c] ;  /* 0x00001c0001de7983 */ /* 0x000f6c0000300800 */
[----:B------:R0:W-:Y:S01]  /*15510*/  @P3 STG.E.U16 desc[UR48][R6.64+0x10], R9 ;  /* 0x0000100906003986 */ /* 0x0001e2000c101530 */
[----:B------:R-:W-:-:S04]  /*15520*/  ISETP.GT.AND P3, PT, R3, 0x10, PT ;  /* 0x000000100300780c */ /* 0x000fc80003f64270 */
[----:B------:R-:W-:Y:S01]  /*15530*/  ISETP.GT.AND P4, PT, R0, RZ, P3 ;  /* 0x000000ff0000720c */ /* 0x000fe20001f84270 */
[----:B0-----:R-:W-:-:S05]  /*15540*/  FMUL R9, R220, R2 ;  /* 0x00000002dc097220 */ /* 0x001fca0000400000 */
[----:B------:R-:W-:Y:S02]  /*15550*/  F2FP.BF16.F32.PACK_AB R9, RZ, R9 ;  /* 0x00000009ff09723e */ /* 0x000fe400000010ff */
[----:B------:R-:W-:-:S04]  /*15560*/  LOP3.LUT R17, R17, 0xffffffef, RZ, 0xc0, !PT ;  /* 0xffffffef11117812 */ /* 0x000fc800078ec0ff */
[----:B------:R-:W-:Y:S01]  /*15570*/  @P1 LOP3.LUT R17, R17, 0x10, RZ, 0xfc, !PT ;  /* 0x0000001011111812 */ /* 0x000fe200078efcff */
[----:B--2---:R-:W-:Y:S02]  /*15580*/  FMUL R8, R221, R2 ;  /* 0x00000002dd087220 */ /* 0x004fe40000400000 */
[----:B------:R-:W2:Y:S03]  /*15590*/  LDL.LU R221, [R1+0x20] ;  /* 0x0000200001dd7983 */ /* 0x000ea60000300800 */
[----:B------:R-:W-:Y:S01]  /*155a0*/  F2FP.BF16.F32.PACK_AB R8, RZ, R8 ;  /* 0x00000008ff08723e */ /* 0x000fe200000010ff */
[----:B------:R-:W2:Y:S04]  /*155b0*/  LDL.LU R220, [R1+0x24] ;  /* 0x0000240001dc7983 */ /* 0x000ea80000300800 */
[----:B------:R0:W-:Y:S01]  /*155c0*/  @P4 STG.E.U16 desc[UR48][R4.64+0x20], R8 ;  /* 0x0000200804004986 */ /* 0x0001e2000c101530 */
[----:B------:R-:W-:-:S04]  /*155d0*/  ISETP.GT.AND P4, PT, R3, 0x11, PT ;  /* 0x000000110300780c */ /* 0x000fc80003f84270 */
[C---:B------:R-:W-:Y:S01]  /*155e0*/  ISETP.GT.AND P5, PT, R0.reuse, RZ, P4 ;  /* 0x000000ff0000720c */ /* 0x040fe200027a4270 */
[----:B0-----:R-:W-:Y:S02]  /*155f0*/  FMUL R8, R219, R2 ;  /* 0x00000002db087220 */ /* 0x001fe40000400000 */
[----:B------:R-:W2:Y:S10]  /*15600*/  LDL.LU R219, [R1+0x28] ;  /* 0x0000280001db7983 */ /* 0x000eb40000300800 */
[----:B------:R-:W-:Y:S01]  /*15610*/  @P5 STG.E.U16 desc[UR48][R4.64+0x22], R9 ;  /* 0x0000220904005986 */ /* 0x000fe2000c101530 */
[----:B------:R-:W-:-:S02]  /*15620*/  ISETP.GT.AND P5, PT, R0, 0x8, P3 ;  /* 0x000000080000780c */ /* 0x000fc40001fa4270 */
[----:B------:R-:W-:-:S11]  /*15630*/  F2FP.BF16.F32.PACK_AB R8, RZ, R8 ;  /* 0x00000008ff08723e */ /* 0x000fd600000010ff */
[----:B------:R0:W-:Y:S01]  /*15640*/  @P5 STG.E.U16 desc[UR48][R6.64+0x20], R8 ;  /* 0x0000200806005986 */ /* 0x0001e2000c101530 */
[----:B------:R-:W-:Y:S01]  /*15650*/  ISETP.GT.AND P5, PT, R0, 0x8, P4 ;  /* 0x000000080000780c */ /* 0x000fe200027a4270 */
[-C--:B0-----:R-:W-:Y:S01]  /*15660*/  FMUL R8, R218, R2.reuse ;  /* 0x00000002da087220 */ /* 0x081fe20000400000 */
[----:B------:R-:W-:Y:S01]  /*15670*/  FMUL R9, R22, R2 ;  /* 0x0000000216097220 */ /* 0x000fe20000400000 */
[----:B------:R-:W2:Y:S03]  /*15680*/  LDL.LU R218, [R1+0x2c] ;  /* 0x00002c0001da7983 */ /* 0x000ea60000300800 */
[----:B------:R-:W-:Y:S01]  /*15690*/  F2FP.BF16.F32.PACK_AB R8, RZ, R8 ;  /* 0x00000008ff08723e */ /* 0x000fe200000010ff */
[----:B------:R-:W2:Y:S06]  /*156a0*/  LDL.LU R22, [R1+0x30] ;  /* 0x0000300001167983 */ /* 0x000eac0000300800 */
[----:B------:R0:W-:Y:S01]  /*156b0*/  @P5 STG.E.U16 desc[UR48][R6.64+0x22], R8 ;  /* 0x0000220806005986 */ /* 0x0001e2000c101530 */
[----:B------:R-:W-:-:S04]  /*156c0*/  ISETP.GT.AND P5, PT, R3, 0x18, PT ;  /* 0x000000180300780c */ /* 0x000fc80003fa4270 */
[----:B------:R-:W-:Y:S01]  /*156d0*/  ISETP.GT.AND P6, PT, R0, RZ, P5 ;  /* 0x000000ff0000720c */ /* 0x000fe20002fc4270 */
[----:B0-----:R-:W-:-:S05]  /*156e0*/  FMUL R8, R217, R2 ;  /* 0x00000002d9087220 */ /* 0x001fca0000400000 */
[----:B------:R-:W-:-:S07]  /*156f0*/  F2FP.BF16.F32.PACK_AB R8, RZ, R8 ;  /* 0x00000008ff08723e */ /* 0x000fce00000010ff */
[----:B------:R0:W-:Y:S01]  /*15700*/  @P6 STG.E.U16 desc[UR48][R4.64+0x30], R8 ;  /* 0x0000300804006986 */ /* 0x0001e2000c101530 */
[----:B------:R-:W-:-:S04]  /*15710*/  ISETP.GT.AND P6, PT, R3, 0x19, PT ;  /* 0x000000190300780c */ /* 0x000fc80003fc4270 */
[----:B------:R-:W-:Y:S01]  /*15720*/  ISETP.GT.AND P1, PT, R0, RZ, P6 ;  /* 0x000000ff0000720c */ /* 0x000fe20003724270 */
[----:B0-----:R-:W-:-:S05]  /*15730*/  FMUL R8, R216, R2 ;  /* 0x00000002d8087220 */ /* 0x001fca0000400000 */
[----:B------:R-:W-:-:S07]  /*15740*/  F2FP.BF16.F32.PACK_AB R8, RZ, R8 ;  /* 0x00000008ff08723e */ /* 0x000fce00000010ff */
[----:B------:R0:W-:Y:S02]  /*15750*/  @P1 STG.E.U16 desc[UR48][R4.64+0x32], R8 ;  /* 0x0000320804001986 */ /* 0x0001e4000c101530 */
[----:B0-----:R-:W-:Y:S02]  /*15760*/  FMUL R8, R23, R2 ;  /* 0x0000000217087220 */ /* 0x001fe40000400000 */
[----:B------:R-:W2:Y:S04]  /*15770*/  LDL.LU R23, [R1+0x34] ;  /* 0x0000340001177983 */ /* 0x000ea80000300800 */
[----:B------:R-:W2:Y:S04]  /*15780*/  LDL.LU R216, [R1+0x38] ;  /* 0x0000380001d87983 */ /* 0x000ea80000300800 */
[----:B------:R-:W2:Y:S01]  /*15790*/  LDL.LU R217, [R1+0x3c] ;  /* 0x00003c0001d97983 */ /* 0x000ea20000300800 */
[----:B------:R-:W-:-:S02]  /*157a0*/  ISETP.GT.AND P1, PT, R0, 0x8, P5 ;  /* 0x000000080000780c */ /* 0x000fc40002f24270 */
[----:B------:R-:W-:Y:S02]  /*157b0*/  F2FP.BF16.F32.PACK_AB R8, RZ, R8 ;  /* 0x00000008ff08723e */ /* 0x000fe400000010ff */
[----:B------:R-:W-:-:S09]  /*157c0*/  F2FP.BF16.F32.PACK_AB R9, RZ, R9 ;  /* 0x00000009ff09723e */ /* 0x000fd200000010ff */
[----:B------:R-:W-:Y:S01]  /*157d0*/  @P1 STG.E.U16 desc[UR48][R6.64+0x30], R8 ;  /* 0x0000300806001986 */ /* 0x000fe2000c101530 */
[----:B------:R-:W-:Y:S01]  /*157e0*/  ISETP.GT.AND P1, PT, R0, 0x8, P6 ;  /* 0x000000080000780c */ /* 0x000fe20003724270 */
[----:B----4-:R-:W-:Y:S01]  /*157f0*/  FMUL R10, R12, R2 ;  /* 0x000000020c0a7220 */ /* 0x010fe20000400000 */
[----:B------:R-:W-:-:S11]  /*15800*/  IMAD R19, R19, 0xf0, RZ ;  /* 0x000000f013137824 */ /* 0x000fd600078e02ff */
[----:B------:R0:W-:Y:S01]  /*15810*/  @P1 STG.E.U16 desc[UR48][R6.64+0x32], R9 ;  /* 0x0000320906001986 */ /* 0x0001e2000c101530 */
[----:B------:R-:W-:Y:S02]  /*15820*/  ISETP.GT.AND P1, PT, R0, 0x80, P0 ;  /* 0x000000800000780c */ /* 0x000fe40000724270 */
[----:B------:R-:W-:Y:S01]  /*15830*/  F2FP.BF16.F32.PACK_AB R10, RZ, R10 ;  /* 0x0000000aff0a723e */ /* 0x000fe200000010ff */
[----:B0-----:R-:W-:-:S04]  /*15840*/  IMAD.WIDE.U32 R8, R18, 0xf0, R6 ;  /* 0x000000f012087825 */ /* 0x001fc800078e0006 */
[----:B------:R-:W-:-:S06]  /*15850*/  IMAD.IADD R9, R9, 0x1, R19 ;  /* 0x0000000109097824 */ /* 0x000fcc00078e0213 */
[----:B------:R3:W-:Y:S01]  /*15860*/  @P1 STG.E.U16 desc[UR48][R8.64], R10 ;  /* 0x0000000a08001986 */ /* 0x0007e2000c101530 */
[----:B------:R-:W-:-:S04]  /*15870*/  ISETP.GT.AND P1, PT, R3, 0x1, PT ;  /* 0x000000010300780c */ /* 0x000fc80003f24270 */
[C---:B------:R-:W-:Y:S01]  /*15880*/  ISETP.GT.AND P1, PT, R0.reuse, 0x80, P1 ;  /* 0x000000800000780c */ /* 0x040fe20000f24270 */
[----:B---3--:R-:W-:Y:S01]  /*15890*/  FMUL R10, R13, R2 ;  /* 0x000000020d0a7220 */ /* 0x008fe20000400000 */
[----:B------:R-:W-:-:S04]  /*158a0*/  ISETP.GT.AND P0, PT, R0, 0x88, P0 ;  /* 0x000000880000780c */ /* 0x000fc80000704270 */
[----:B------:R-:W-:Y:S01]  /*158b0*/  F2FP.BF16.F32.PACK_AB R10, RZ, R10 ;  /* 0x0000000aff0a723e */ /* 0x000fe200000010ff */
[----:B-----5:R-:W-:-:S06]  /*158c0*/  FMUL R12, R227, R2 ;  /* 0x00000002e30c7220 */ /* 0x020fcc0000400000 */
[----:B------:R0:W-:Y:S01]  /*158d0*/  @P1 STG.E.U16 desc[UR48][R8.64+0x2], R10 ;  /* 0x0000020a08001986 */ /* 0x0001e2000c101530 */
[----:B------:R-:W-:Y:S02]  /*158e0*/  F2FP.BF16.F32.PACK_AB R12, RZ, R12 ;  /* 0x0000000cff0c723e */ /* 0x000fe400000010ff */
[----:B0-----:R-:W-:-:S05]  /*158f0*/  IADD3 R10, P1, R14, R8, RZ ;  /* 0x000000080e0a7210 */ /* 0x001fca0007f3e0ff */
[----:B------:R-:W-:-:S05]  /*15900*/  IMAD.X R11, R15, 0x1, R9, P1 ;  /* 0x000000010f0b7824 */ /* 0x000fca00008e0609 */
[----:B------:R0:W-:Y:S01]  /*15910*/  @P0 STG.E.U16 desc[UR48][R10.64], R12 ;  /* 0x0000000c0a000986 */ /* 0x0001e2000c101530 */
[----:B------:R-:W-:-:S04]  /*15920*/  ISETP.GT.AND P0, PT, R3, 0x1, PT ;  /* 0x000000010300780c */ /* 0x000fc80003f04270 */
[----:B------:R-:W-:Y:S01]  /*15930*/  ISETP.GT.AND P0, PT, R0, 0x88, P0 ;  /* 0x000000880000780c */ /* 0x000fe20000704270 */
[----:B0-----:R-:W-:Y:S01]  /*15940*/  FMUL R12, R226, R2 ;  /* 0x00000002e20c7220 */ /* 0x001fe20000400000 */
[----:B------:R-:W-:-:S04]  /*15950*/  LOP3.LUT P1, RZ, R17, 0x10, RZ, 0xc0, !PT ;  /* 0x0000001011ff7812 */ /* 0x000fc8000782c0ff */
[----:B------:R-:W-:-:S07]  /*15960*/  F2FP.BF16.F32.PACK_AB R12, RZ, R12 ;  /* 0x0000000cff0c723e */ /* 0x000fce00000010ff */
[----:B------:R0:W-:Y:S01]  /*15970*/  @P0 STG.E.U16 desc[UR48][R10.64+0x2], R12 ;  /* 0x0000020c0a000986 */ /* 0x0001e2000c101530 */
[----:B------:R-:W-:Y:S01]  /*15980*/  ISETP.GT.AND P0, PT, R0, 0x80, P1 ;  /* 0x000000800000780c */ /* 0x000fe20000f04270 */
[-C--:B------:R-:W-:Y:S01]  /*15990*/  FMUL R13, R224, R2.reuse ;  /* 0x00000002e00d7220 */ /* 0x080fe20000400000 */
[----:B0-----:R-:W-:-:S05]  /*159a0*/  FMUL R12, R225, R2 ;  /* 0x00000002e10c7220 */ /* 0x001fca0000400000 */
[----:B------:R-:W-:Y:S02]  /*159b0*/  F2FP.BF16.F32.PACK_AB R12, RZ, R12 ;  /* 0x0000000cff0c723e */ /* 0x000fe400000010ff */
[----:B------:R-:W-:-:S04]  /*159c0*/  F2FP.BF16.F32.PACK_AB R13, RZ, R13 ;  /* 0x0000000dff0d723e */ /* 0x000fc800000010ff */
[----:B------:R0:W-:Y:S01]  /*159d0*/  @P0 STG.E.U16 desc[UR48][R8.64+0x10], R12 ;  /* 0x0000100c08000986 */ /* 0x0001e2000c101530 */
[----:B------:R-:W-:Y:S02]  /*159e0*/  ISETP.GT.AND P0, PT, R0, 0x80, P2 ;  /* 0x000000800000780c */ /* 0x000fe40001704270 */
[----:B0-----:R-:W-:Y:S01]  /*159f0*/  PRMT R12, R13, 0x7610, R12 ;  /* 0x000076100d0c7816 */ /* 0x001fe2000000000c */
[----:B------:R-:W-:-:S05]  /*15a00*/  FMUL R13, R223, R2 ;  /* 0x00000002df0d7220 */ /* 0x000fca0000400000 */
[----:B------:R-:W-:-:S05]  /*15a10*/  F2FP.BF16.F32.PACK_AB R13, RZ, R13 ;  /* 0x0000000dff0d723e */ /* 0x000fca00000010ff */
[----:B------:R0:W-:Y:S01]  /*15a20*/  @P0 STG.E.U16 desc[UR48][R8.64+0x12], R12 ;  /* 0x0000120c08000986 */ /* 0x0001e2000c101530 */
[C---:B------:R-:W-:Y:S02]  /*15a30*/  ISETP.GT.AND P1, PT, R0.reuse, 0x88, P1 ;  /* 0x000000880000780c */ /* 0x040fe40000f24270 */
[----:B------:R-:W-:Y:S02]  /*15a40*/  ISETP.GT.AND P2, PT, R0, 0x88, P2 ;  /* 0x000000880000780c */ /* 0x000fe40001744270 */
[----:B0-----:R-:W-:Y:S01]  /*15a50*/  PRMT R12, R13, 0x7610, R12 ;  /* 0x000076100d0c7816 */ /* 0x001fe2000000000c */
[----:B------:R-:W-:Y:S01]  /*15a60*/  FMUL R13, R222, R2 ;  /* 0x00000002de0d7220 */ /* 0x000fe20000400000 */
[----:B------:R-:W-:-:S04]  /*15a70*/  ISETP.GT.AND P0, PT, R0, 0x80, P3 ;  /* 0x000000800000780c */ /* 0x000fc80001f04270 */
[----:B------:R-:W-:-:S04]  /*15a80*/  F2FP.BF16.F32.PACK_AB R13, RZ, R13 ;  /* 0x0000000dff0d723e */ /* 0x000fc800000010ff */
[----:B------:R-:W-:Y:S01]  /*15a90*/  PRMT R20, R13, 0x7610, R20 ;  /* 0x000076100d147816 */ /* 0x000fe20000000014 */
[-C--:B--2---:R-:W-:Y:S01]  /*15aa0*/  FMUL R13, R221, R2.reuse ;  /* 0x00000002dd0d7220 */ /* 0x084fe20000400000 */
[----:B------:R0:W-:Y:S04]  /*15ab0*/  @P1 STG.E.U16 desc[UR48][R10.64+0x10], R12 ;  /* 0x0000100c0a001986 */ /* 0x0001e8000c101530 */
[----:B------:R-:W-:Y:S01]  /*15ac0*/  F2FP.BF16.F32.PACK_AB R13, RZ, R13 ;  /* 0x0000000dff0d723e */ /* 0x000fe200000010ff */
[----:B------:R-:W-:Y:S04]  /*15ad0*/  @P2 STG.E.U16 desc[UR48][R10.64+0x12], R20 ;  /* 0x000012140a002986 */ /* 0x000fe8000c101530 */
[----:B------:R1:W-:Y:S01]  /*15ae0*/  @P0 STG.E.U16 desc[UR48][R8.64+0x20], R13 ;  /* 0x0000200d08000986 */ /* 0x0003e2000c101530 */
[----:B------:R-:W-:Y:S01]  /*15af0*/  ISETP.GT.AND P0, PT, R0, 0x80, P4 ;  /* 0x000000800000780c */ /* 0x000fe20002704270 */
[----:B0-----:R-:W-:-:S05]  /*15b00*/  FMUL R12, R220, R2 ;  /* 0x00000002dc0c7220 */ /* 0x001fca0000400000 */
[----:B------:R-:W-:Y:S02]  /*15b10*/  F2FP.BF16.F32.PACK_AB R12, RZ, R12 ;  /* 0x0000000cff0c723e */ /* 0x000fe400000010ff */
[----:B------:R-:W-:Y:S02]  /*15b20*/  ISETP.GT.AND P3, PT, R0, 0x88, P3 ;  /* 0x000000880000780c */ /* 0x000fe40001f64270 */
[----:B------:R-:W-:Y:S02]  /*15b30*/  PRMT R21, R12, 0x7610, R21 ;  /* 0x000076100c157816 */ /* 0x000fe40000000015 */
[C---:B------:R-:W-:Y:S01]  /*15b40*/  ISETP.GT.AND P1, PT, R0.reuse, 0x80, P6 ;  /* 0x000000800000780c */ /* 0x040fe20003724270 */
[----:B------:R-:W-:Y:S01]  /*15b50*/  FMUL R12, R219, R2 ;  /* 0x00000002db0c7220 */ /* 0x000fe20000400000 */
[C---:B------:R-:W-:Y:S01]  /*15b60*/  ISETP.GT.AND P4, PT, R0.reuse, 0x88, P4 ;  /* 0x000000880000780c */ /* 0x040fe20002784270 */
[----:B------:R0:W-:Y:S01]  /*15b70*/  @P0 STG.E.U16 desc[UR48][R8.64+0x22], R21 ;  /* 0x0000221508000986 */ /* 0x0001e2000c101530 */
[----:B------:R-:W-:-:S02]  /*15b80*/  ISETP.GT.AND P0, PT, R0, 0x80, P5 ;  /* 0x000000800000780c */ /* 0x000fc40002f04270 */
[----:B------:R-:W-:Y:S02]  /*15b90*/  F2FP.BF16.F32.PACK_AB R12, RZ, R12 ;  /* 0x0000000cff0c723e */ /* 0x000fe400000010ff */
[----:B------:R-:W-:-:S03]  /*15ba0*/  ISETP.GT.AND P5, PT, R0, 0x88, P5 ;  /* 0x000000880000780c */ /* 0x000fc60002fa4270 */
[----:B------:R2:W-:Y:S02]  /*15bb0*/  @P3 STG.E.U16 desc[UR48][R10.64+0x20], R12 ;  /* 0x0000200c0a003986 */ /* 0x0005e4000c101530 */
[----:B-1----:R-:W-:Y:S01]  /*15bc0*/  @P1 IMAD.MOV.U32 R13, RZ, RZ, R9 ;  /* 0x000000ffff0d1224 */ /* 0x002fe200078e0009 */
[----:B------:R-:W-:Y:S01]  /*15bd0*/  ISETP.GT.AND P2, PT, R3, 0x20, PT ;  /* 0x000000200300780c */ /* 0x000fe20003f44270 */
[-C--:B0-----:R-:W-:Y:S01]  /*15be0*/  FMUL R21, R218, R2.reuse ;  /* 0x00000002da157220 */ /* 0x081fe20000400000 */
[----:B------:R-:W-:-:S04]  /*15bf0*/  FMUL R22, R22, R2 ;  /* 0x0000000216167220 */ /* 0x000fc80000400000 */
[----:B------:R-:W-:Y:S02]  /*15c00*/  F2FP.BF16.F32.PACK_AB R21, RZ, R21 ;  /* 0x00000015ff15723e */ /* 0x000fe400000010ff */
[----:B--2---:R-:W-:Y:S02]  /*15c10*/  @P1 MOV R12, R8 ;  /* 0x00000008000c1202 */ /* 0x004fe40000000f00 */
[----:B------:R-:W-:Y:S01]  /*15c20*/  F2FP.BF16.F32.PACK_AB R22, RZ, R22 ;  /* 0x00000016ff16723e */ /* 0x000fe200000010ff */
[----:B------:R-:W-:Y:S01]  /*15c30*/  @P4 STG.E.U16 desc[UR48][R10.64+0x22], R21 ;  /* 0x000022150a004986 */ /* 0x000fe2000c101530 */
[----:B------:R-:W-:-:S03]  /*15c40*/  ISETP.GT.AND P6, PT, R0, 0x88, P6 ;  /* 0x000000880000780c */ /* 0x000fc600037c4270 */
[----:B------:R0:W-:Y:S01]  /*15c50*/  @P0 STG.E.U16 desc[UR48][R8.64+0x30], R22 ;  /* 0x0000301608000986 */ /* 0x0001e2000c101530 */
[----:B------:R-:W-:Y:S01]  /*15c60*/  ISETP.GT.AND P0, PT, R3, 0x21, PT ;  /* 0x000000210300780c */ /* 0x000fe20003f04270 */
[----:B------:R-:W-:-:S03]  /*15c70*/  FMUL R200, R200, R2 ;  /* 0x00000002c8c87220 */ /* 0x000fc60000400000 */
[----:B------:R-:W-:Y:S01]  /*15c80*/  ISETP.GT.AND P3, PT, R0, RZ, P0 ;  /* 0x000000ff0000720c */ /* 0x000fe20000764270 */
[-C--:B------:R-:W-:Y:S01]  /*15c90*/  FMUL R201, R201, R2.reuse ;  /* 0x00000002c9c97220 */ /* 0x080fe20000400000 */
[----:B------:R-:W-:Y:S01]  /*15ca0*/  FMUL R202, R202, R2 ;  /* 0x00000002caca7220 */ /* 0x000fe20000400000 */
[----:B------:R-:W-:Y:S02]  /*15cb0*/  F2FP.BF16.F32.PACK_AB R200, RZ, R200 ;  /* 0x000000c8ffc8723e */ /* 0x000fe400000010ff */
[----:B------:R-:W-:Y:S01]  /*15cc0*/  ISETP.GT.AND P4, PT, R0, 0x8, P0 ;  /* 0x000000080000780c */ /* 0x000fe20000784270 */
[----:B0-----:R-:W-:Y:S02]  /*15cd0*/  @P5 IMAD.MOV.U32 R8, RZ, RZ, R10 ;  /* 0x000000ffff085224 */ /* 0x001fe400078e000a */
[----:B------:R-:W-:Y:S01]  /*15ce0*/  @P5 IMAD.MOV.U32 R9, RZ, RZ, R11 ;  /* 0x000000ffff095224 */ /* 0x000fe200078e000b */
[----:B------:R-:W-:Y:S01]  /*15cf0*/  F2FP.BF16.F32.PACK_AB R201, RZ, R201 ;  /* 0x000000c9ffc9723e */ /* 0x000fe200000010ff */
[----:B------:R-:W-:Y:S01]  /*15d00*/  FMUL R203, R203, R2 ;  /* 0x00000002cbcb7220 */ /* 0x000fe20000400000 */
[----:B------:R-:W-:-:S04]  /*15d10*/  F2FP.BF16.F32.PACK_AB R202, RZ, R202 ;  /* 0x000000caffca723e */ /* 0x000fc800000010ff */
[----:B------:R-:W-:Y:S01]  /*15d20*/  F2FP.BF16.F32.PACK_AB R203, RZ, R203 ;  /* 0x000000cbffcb723e */ /* 0x000fe200000010ff */
[----:B------:R-:W-:-:S05]  /*15d30*/  FMUL R23, R23, R2 ;  /* 0x0000000217177220 */ /* 0x000fca0000400000 */
[----:B------:R-:W-:Y:S01]  /*15d40*/  F2FP.BF16.F32.PACK_AB R23, RZ, R23 ;  /* 0x00000017ff17723e */ /* 0x000fe200000010ff */
[----:B------:R-:W-:-:S04]  /*15d50*/  FMUL R216, R216, R2 ;  /* 0x00000002d8d87220 */ /* 0x000fc80000400000 */
[----:B------:R-:W-:Y:S01]  /*15d60*/  @P1 STG.E.U16 desc[UR48][R12.64+0x32], R23 ;  /* 0x000032170c001986 */ /* 0x000fe2000c101530 */
[C---:B------:R-:W-:Y:S01]  /*15d70*/  ISETP.GT.AND P1, PT, R0.reuse, RZ, P2 ;  /* 0x000000ff0000720c */ /* 0x040fe20001724270 */
[----:B------:R-:W-:Y:S01]  /*15d80*/  FMUL R20, R217, R2 ;  /* 0x00000002d9147220 */ /* 0x000fe20000400000 */
[----:B------:R-:W-:Y:S02]  /*15d90*/  ISETP.GT.AND P2, PT, R0, 0x8, P2 ;  /* 0x000000080000780c */ /* 0x000fe40001744270 */
[----:B------:R-:W-:Y:S02]  /*15da0*/  F2FP.BF16.F32.PACK_AB R216, RZ, R216 ;  /* 0x000000d8ffd8723e */ /* 0x000fe400000010ff */
[----:B------:R-:W-:-:S03]  /*15db0*/  F2FP.BF16.F32.PACK_AB R20, RZ, R20 ;  /* 0x00000014ff14723e */ /* 0x000fc600000010ff */
[----:B------:R0:W-:Y:S04]  /*15dc0*/  @P5 STG.E.U16 desc[UR48][R8.64+0x30], R216 ;  /* 0x000030d808005986 */ /* 0x0001e8000c101530 */
[----:B------:R1:W-:Y:S04]  /*15dd0*/  @P6 STG.E.U16 desc[UR48][R10.64+0x32], R20 ;  /* 0x000032140a006986 */ /* 0x0003e8000c101530 */
[----:B------:R2:W-:Y:S01]  /*15de0*/  @P1 STG.E.U16 desc[UR48][R4.64+0x40], R200 ;  /* 0x000040c804001986 */ /* 0x0005e2000c101530 */
[----:B------:R-:W-:-:S03]  /*15df0*/  ISETP.GT.AND P1, PT, R3, 0x28, PT ;  /* 0x000000280300780c */ /* 0x000fc60003f24270 */
[----:B------:R2:W-:Y:S01]  /*15e00*/  @P3 STG.E.U16 desc[UR48][R4.64+0x42], R201 ;  /* 0x000042c904003986 */ /* 0x0005e2000c101530 */
[----:B------:R-:W-:-:S03]  /*15e10*/  ISETP.GT.AND P3, PT, R0, RZ, P1 ;  /* 0x000000ff0000720c */ /* 0x000fc60000f64270 */
[----:B------:R2:W-:Y:S01]  /*15e20*/  @P2 STG.E.U16 desc[UR48][R6.64+0x40], R202 ;  /* 0x000040ca06002986 */ /* 0x0005e2000c101530 */
[----:B------:R-:W-:Y:S01]  /*15e30*/  ISETP.GT.AND P2, PT, R3, 0x29, PT ;  /* 0x000000290300780c */ /* 0x000fe20003f44270 */
[-C--:B------:R-:W-:Y:S02]  /*15e40*/  FMUL R204, R204, R2.reuse ;  /* 0x00000002cccc7220 */ /* 0x080fe40000400000 */
[----:B------:R2:W-:Y:S01]  /*15e50*/  @P4 STG.E.U16 desc[UR48][R6.64+0x42], R203 ;  /* 0x000042cb06004986 */ /* 0x0005e2000c101530 */
[----:B------:R-:W-:Y:S01]  /*15e60*/  ISETP.GT.AND P4, PT, R0, RZ, P2 ;  /* 0x000000ff0000720c */ /* 0x000fe20001784270 */
[----:B------:R-:W-:Y:S01]  /*15e70*/  FMUL R205, R205, R2 ;  /* 0x00000002cdcd7220 */ /* 0x000fe20000400000 */
[----:B------:R-:W-:-:S04]  /*15e80*/  F2FP.BF16.F32.PACK_AB R204, RZ, R204 ;  /* 0x000000ccffcc723e */ /* 0x000fc800000010ff */
[----:B------:R-:W-:Y:S01]  /*15e90*/  F2FP.BF16.F32.PACK_AB R205, RZ, R205 ;  /* 0x000000cdffcd723e */ /* 0x000fe200000010ff */
[----:B------:R2:W-:Y:S01]  /*15ea0*/  @P3 STG.E.U16 desc[UR48][R4.64+0x50], R204 ;  /* 0x000050cc04003986 */ /* 0x0005e2000c101530 */
[----:B------:R-:W-:Y:S01]  /*15eb0*/  ISETP.GT.AND P3, PT, R0, 0x8, P1 ;  /* 0x000000080000780c */ /* 0x000fe20000f64270 */
[----:B------:R-:W-:-:S04]  /*15ec0*/  FMUL R206, R206, R2 ;  /* 0x00000002cece7220 */ /* 0x000fc80000400000 */
[----:B------:R2:W-:Y:S01]  /*15ed0*/  @P4 STG.E.U16 desc[UR48][R4.64+0x52], R205 ;  /* 0x000052cd04004986 */ /* 0x0005e2000c101530 */
[----:B------:R-:W-:Y:S01]  /*15ee0*/  ISETP.GT.AND P4, PT, R0, 0x8, P2 ;  /* 0x000000080000780c */ /* 0x000fe20001784270 */
[----:B------:R-:W-:Y:S01]  /*15ef0*/  FMUL R207, R207, R2 ;  /* 0x00000002cfcf7220 */ /* 0x000fe20000400000 */
[----:B------:R-:W-:-:S04]  /*15f00*/  F2FP.BF16.F32.PACK_AB R206, RZ, R206 ;  /* 0x000000ceffce723e */ /* 0x000fc800000010ff */
[----:B------:R-:W-:Y:S01]  /*15f10*/  F2FP.BF16.F32.PACK_AB R207, RZ, R207 ;  /* 0x000000cfffcf723e */ /* 0x000fe200000010ff */
[----:B------:R2:W-:Y:S01]  /*15f20*/  @P3 STG.E.U16 desc[UR48][R6.64+0x50], R206 ;  /* 0x000050ce06003986 */ /* 0x0005e2000c101530 */
[----:B------:R-:W-:Y:S01]  /*15f30*/  ISETP.GT.AND P3, PT, R3, 0x30, PT ;  /* 0x000000300300780c */ /* 0x000fe20003f64270 */
[----:B------:R-:W-:-:S04]  /*15f40*/  FMUL R208, R208, R2 ;  /* 0x00000002d0d07220 */ /* 0x000fc80000400000 */
[----:B------:R2:W-:Y:S01]  /*15f50*/  @P4 STG.E.U16 desc[UR48][R6.64+0x52], R207 ;  /* 0x000052cf06004986 */ /* 0x0005e2000c101530 */
[----:B------:R-:W-:Y:S01]  /*15f60*/  ISETP.GT.AND P4, PT, R0, RZ, P3 ;  /* 0x000000ff0000720c */ /* 0x000fe20001f84270 */
[----:B0-----:R-:W-:Y:S01]  /*15f70*/  IMAD.WIDE.U32 R8, R18, 0xf0, R6 ;  /* 0x000000f012087825 */ /* 0x001fe200078e0006 */
[----:B------:R-:W-:-:S03]  /*15f80*/  F2FP.BF16.F32.PACK_AB R208, RZ, R208 ;  /* 0x000000d0ffd0723e */ /* 0x000fc600000010ff */
[----:B------:R-:W-:-:S08]  /*15f90*/  IMAD.IADD R9, R19, 0x1, R9 ;  /* 0x0000000113097824 */ /* 0x000fd000078e0209 */
[----:B------:R2:W-:Y:S01]  /*15fa0*/  @P4 STG.E.U16 desc[UR48][R4.64+0x60], R208 ;  /* 0x000060d004004986 */ /* 0x0005e2000c101530 */
[----:B------:R-:W-:-:S04]  /*15fb0*/  IADD3 R14, P4, R14, R8, RZ ;  /* 0x000000080e0e7210 */ /* 0x000fc80007f9e0ff */
[----:B------:R-:W-:Y:S02]  /*15fc0*/  IADD3.X R15, R15, R9, RZ, P4, !PT ;  /* 0x000000090f0f7210 */ /* 0x000fe400027fe4ff */
[----:B------:R-:W-:Y:S01]  /*15fd0*/  ISETP.GT.AND P4, PT, R3, 0x31, PT ;  /* 0x000000310300780c */ /* 0x000fe20003f84270 */
[----:B------:R-:W-:-:S03]  /*15fe0*/  FMUL R209, R209, R2 ;  /* 0x00000002d1d17220 */ /* 0x000fc60000400000 */
[----:B------:R-:W-:Y:S02]  /*15ff0*/  ISETP.GT.AND P5, PT, R0, RZ, P4 ;  /* 0x000000ff0000720c */ /* 0x000fe400027a4270 */
[----:B------:R-:W-:Y:S01]  /*16000*/  F2FP.BF16.F32.PACK_AB R209, RZ, R209 ;  /* 0x000000d1ffd1723e */ /* 0x000fe200000010ff */
[----:B------:R-:W-:-:S10]  /*16010*/  FMUL R210, R210, R2 ;  /* 0x00000002d2d27220 */ /* 0x000fd40000400000 */
[----:B------:R2:W-:Y:S01]  /*16020*/  @P5 STG.E.U16 desc[UR48][R4.64+0x62], R209 ;  /* 0x000062d104005986 */ /* 0x0005e2000c101530 */
[----:B------:R-:W-:Y:S02]  /*16030*/  ISETP.GT.AND P5, PT, R0, 0x8, P3 ;  /* 0x000000080000780c */ /* 0x000fe40001fa4270 */
[----:B------:R-:W-:Y:S01]  /*16040*/  F2FP.BF16.F32.PACK_AB R210, RZ, R210 ;  /* 0x000000d2ffd2723e */ /* 0x000fe200000010ff */
[----:B------:R-:W-:-:S10]  /*16050*/  FMUL R211, R211, R2 ;  /* 0x00000002d3d37220 */ /* 0x000fd40000400000 */
[----:B------:R2:W-:Y:S01]  /*16060*/  @P5 STG.E.U16 desc[UR48][R6.64+0x60], R210 ;  /* 0x000060d206005986 */ /* 0x0005e2000c101530 */
[----:B------:R-:W-:Y:S02]  /*16070*/  ISETP.GT.AND P5, PT, R0, 0x8, P4 ;  /* 0x000000080000780c */ /* 0x000fe400027a4270 */
[----:B------:R-:W-:Y:S01]  /*16080*/  F2FP.BF16.F32.PACK_AB R211, RZ, R211 ;  /* 0x000000d3ffd3723e */ /* 0x000fe200000010ff */
[----:B------:R-:W-:-:S10]  /*16090*/  FMUL R212, R212, R2 ;  /* 0x00000002d4d47220 */ /* 0x000fd40000400000 */
[----:B------:R2:W-:Y:S01]  /*160a0*/  @P5 STG.E.U16 desc[UR48][R6.64+0x62], R211 ;  /* 0x000062d306005986 */ /* 0x0005e2000c101530 */
[----:B------:R-:W-:-:S04]  /*160b0*/  ISETP.GT.AND P5, PT, R3, 0x38, PT ;  /* 0x000000380300780c */ /* 0x000fc80003fa4270 */
[----:B------:R-:W-:Y:S02]  /*160c0*/  ISETP.GT.AND P6, PT, R0, RZ, P5 ;  /* 0x000000ff0000720c */ /* 0x000fe40002fc4270 */
[----:B------:R-:W-:Y:S02]  /*160d0*/  F2FP.BF16.F32.PACK_AB R212, RZ, R212 ;  /* 0x000000d4ffd4723e */ /* 0x000fe400000010ff */
[----:B-1----:R-:W-:Y:S01]  /*160e0*/  P2R R10, PR, RZ, 0x2 ;  /* 0x00000002ff0a7803 */ /* 0x002fe20000000000 */
[----:B------:R-:W-:-:S08]  /*160f0*/  FMUL R213, R213, R2 ;  /* 0x00000002d5d57220 */ /* 0x000fd00000400000 */
[----:B------:R2:W-:Y:S01]  /*16100*/  @P6 STG.E.U16 desc[UR48][R4.64+0x70], R212 ;  /* 0x000070d404006986 */ /* 0x0005e2000c101530 */
[----:B------:R-:W-:-:S04]  /*16110*/  ISETP.GT.AND P6, PT, R3, 0x39, PT ;  /* 0x000000390300780c */ /* 0x000fc80003fc4270 */
        /* <DEDUP_REMOVED lines=9> */
[----:B------:R-:W-:Y:S02]  /*161b0*/  F2FP.BF16.F32.PACK_AB R215, RZ, R215 ;  /* 0x000000d7ffd7723e */ /* 0x000fe400000010ff */
[----:B------:R-:W-:Y:S01]  /*161c0*/  P2R R11, PR, RZ, 0x4 ;  /* 0x00000004ff0b7803 */ /* 0x000fe20000000000 */
[----:B------:R-:W-:-:S08]  /*161d0*/  FMUL R184, R184, R2 ;  /* 0x00000002b8b87220 */ /* 0x000fd00000400000 */
[----:B------:R2:W-:Y:S01]  /*161e0*/  @P1 STG.E.U16 desc[UR48][R6.64+0x72], R215 ;  /* 0x000072d706001986 */ /* 0x0005e2000c101530 */
[----:B------:R-:W-:-:S04]  /*161f0*/  ISETP.GT.AND P1, PT, R3, 0x20, PT ;  /* 0x000000200300780c */ /* 0x000fc80003f24270 */
[C---:B------:R-:W-:Y:S02]  /*16200*/  ISETP.GT.AND P2, PT, R0.reuse, 0x80, P1 ;  /* 0x000000800000780c */ /* 0x040fe40000f44270 */
[----:B------:R-:W-:Y:S02]  /*16210*/  F2FP.BF16.F32.PACK_AB R184, RZ, R184 ;  /* 0x000000b8ffb8723e */ /* 0x000fe400000010ff */
[----:B------:R-:W-:Y:S01]  /*16220*/  ISETP.GT.AND P1, PT, R0, 0x88, P1 ;  /* 0x000000880000780c */ /* 0x000fe20000f24270 */
[-C--:B------:R-:W-:Y:S01]  /*16230*/  FMUL R185, R185, R2.reuse ;  /* 0x00000002b9b97220 */ /* 0x080fe20000400000 */
[----:B------:R-:W-:-:S07]  /*16240*/  FMUL R186, R186, R2 ;  /* 0x00000002baba7220 */ /* 0x000fce0000400000 */
[----:B------:R2:W-:Y:S01]  /*16250*/  @P2 STG.E.U16 desc[UR48][R8.64+0x40], R184 ;  /* 0x000040b808002986 */ /* 0x0005e2000c101530 */
[C---:B------:R-:W-:Y:S02]  /*16260*/  ISETP.GT.AND P2, PT, R0.reuse, 0x80, P0 ;  /* 0x000000800000780c */ /* 0x040fe40000744270 */
[----:B------:R-:W-:Y:S01]  /*16270*/  ISETP.GT.AND P0, PT, R0, 0x88, P0 ;  /* 0x000000880000780c */ /* 0x000fe20000704270 */
[----:B------:R-:W-:Y:S01]  /*16280*/  FMUL R187, R187, R2 ;  /* 0x00000002bbbb7220 */ /* 0x000fe20000400000 */
[----:B------:R-:W-:Y:S02]  /*16290*/  F2FP.BF16.F32.PACK_AB R185, RZ, R185 ;  /* 0x000000b9ffb9723e */ /* 0x000fe400000010ff */
[----:B------:R-:W-:Y:S02]  /*162a0*/  F2FP.BF16.F32.PACK_AB R186, RZ, R186 ;  /* 0x000000baffba723e */ /* 0x000fe400000010ff */
[----:B------:R-:W-:-:S05]  /*162b0*/  F2FP.BF16.F32.PACK_AB R187, RZ, R187 ;  /* 0x000000bbffbb723e */ /* 0x000fca00000010ff */
[----:B------:R2:W-:Y:S04]  /*162c0*/  @P2 STG.E.U16 desc[UR48][R8.64+0x42], R185 ;  /* 0x000042b908002986 */ /* 0x0005e8000c101530 */
[----:B------:R2:W-:Y:S01]  /*162d0*/  @P1 STG.E.U16 desc[UR48][R14.64+0x40], R186 ;  /* 0x000040ba0e001986 */ /* 0x0005e2000c101530 */
[----:B------:R-:W-:-:S03]  /*162e0*/  ISETP.NE.AND P1, PT, R10, RZ, PT ;  /* 0x000000ff0a00720c */ /* 0x000fc60003f25270 */
[----:B------:R2:W-:Y:S01]  /*162f0*/  @P0 STG.E.U16 desc[UR48][R14.64+0x42], R187 ;  /* 0x000042bb0e000986 */ /* 0x0005e2000c101530 */
[----:B------:R-:W-:Y:S01]  /*16300*/  ISETP.GT.AND P0, PT, R0, 0x80, P1 ;  /* 0x000000800000780c */ /* 0x000fe20000f04270 */
[----:B------:R-:W-:Y:S01]  /*16310*/  FMUL R188, R188, R2 ;  /* 0x00000002bcbc7220 */ /* 0x000fe20000400000 */
[----:B------:R-:W-:-:S04]  /*16320*/  ISETP.NE.AND P2, PT, R11, RZ, PT ;  /* 0x000000ff0b00720c */ /* 0x000fc80003f45270 */
[----:B------:R-:W-:Y:S02]  /*16330*/  F2FP.BF16.F32.PACK_AB R188, RZ, R188 ;  /* 0x000000bcffbc723e */ /* 0x000fe400000010ff */
[----:B------:R-:W-:Y:S01]  /*16340*/  ISETP.GT.AND P1, PT, R0, 0x88, P1 ;  /* 0x000000880000780c */ /* 0x000fe20000f24270 */
[----:B------:R-:W-:-:S04]  /*16350*/  FMUL R189, R189, R2 ;  /* 0x00000002bdbd7220 */ /* 0x000fc80000400000 */
[----:B------:R2:W-:Y:S01]  /*16360*/  @P0 STG.E.U16 desc[UR48][R8.64+0x50], R188 ;  /* 0x000050bc08000986 */ /* 0x0005e2000c101530 */
[----:B------:R-:W-:Y:S01]  /*16370*/  ISETP.GT.AND P0, PT, R0, 0x80, P2 ;  /* 0x000000800000780c */ /* 0x000fe20001704270 */
[----:B------:R-:W-:Y:S01]  /*16380*/  FMUL R190, R190, R2 ;  /* 0x00000002bebe7220 */ /* 0x000fe20000400000 */
[----:B------:R-:W-:-:S04]  /*16390*/  F2FP.BF16.F32.PACK_AB R189, RZ, R189 ;  /* 0x000000bdffbd723e */ /* 0x000fc800000010ff */
[----:B------:R-:W-:Y:S02]  /*163a0*/  F2FP.BF16.F32.PACK_AB R190, RZ, R190 ;  /* 0x000000beffbe723e */ /* 0x000fe400000010ff */
[----:B------:R-:W-:Y:S01]  /*163b0*/  ISETP.GT.AND P2, PT, R0, 0x88, P2 ;  /* 0x000000880000780c */ /* 0x000fe20001744270 */
[----:B------:R-:W-:-:S04]  /*163c0*/  FMUL R191, R191, R2 ;  /* 0x00000002bfbf7220 */ /* 0x000fc80000400000 */
[----:B------:R2:W-:Y:S01]  /*163d0*/  @P0 STG.E.U16 desc[UR48][R8.64+0x52], R189 ;  /* 0x000052bd08000986 */ /* 0x0005e2000c101530 */
[----:B------:R-:W-:-:S03]  /*163e0*/  ISETP.GT.AND P0, PT, R0, 0x80, P4 ;  /* 0x000000800000780c */ /* 0x000fc60002704270 */
[----:B------:R2:W-:Y:S01]  /*163f0*/  @P1 STG.E.U16 desc[UR48][R14.64+0x50], R190 ;  /* 0x000050be0e001986 */ /* 0x0005e2000c101530 */
[----:B------:R-:W-:Y:S01]  /*16400*/  ISETP.GT.AND P1, PT, R0, 0x80, P3 ;  /* 0x000000800000780c */ /* 0x000fe20001f24270 */
[-C--:B------:R-:W-:Y:S01]  /*16410*/  FMUL R193, R193, R2.reuse ;  /* 0x00000002c1c17220 */ /* 0x080fe20000400000 */
[----:B------:R-:W-:Y:S01]  /*16420*/  FMUL R192, R192, R2 ;  /* 0x00000002c0c07220 */ /* 0x000fe20000400000 */
[----:B------:R-:W-:-:S03]  /*16430*/  F2FP.BF16.F32.PACK_AB R191, RZ, R191 ;  /* 0x000000bfffbf723e */ /* 0x000fc600000010ff */
[----:B------:R-:W-:Y:S02]  /*16440*/  F2FP.BF16.F32.PACK_AB R193, RZ, R193 ;  /* 0x000000c1ffc1723e */ /* 0x000fe400000010ff */
[----:B------:R-:W-:Y:S01]  /*16450*/  F2FP.BF16.F32.PACK_AB R192, RZ, R192 ;  /* 0x000000c0ffc0723e */ /* 0x000fe200000010ff */
[----:B------:R2:W-:Y:S01]  /*16460*/  @P2 STG.E.U16 desc[UR48][R14.64+0x52], R191 ;  /* 0x000052bf0e002986 */ /* 0x0005e2000c101530 */
[C---:B------:R-:W-:Y:S02]  /*16470*/  ISETP.GT.AND P3, PT, R0.reuse, 0x88, P3 ;  /* 0x000000880000780c */ /* 0x040fe40001f64270 */
[C---:B------:R-:W-:Y:S01]  /*16480*/  ISETP.GT.AND P4, PT, R0.reuse, 0x88, P4 ;  /* 0x000000880000780c */ /* 0x040fe20002784270 */
[----:B------:R2:W-:Y:S01]  /*16490*/  @P0 STG.E.U16 desc[UR48][R8.64+0x62], R193 ;  /* 0x000062c108000986 */ /* 0x0005e2000c101530 */
[----:B------:R-:W-:Y:S01]  /*164a0*/  ISETP.GT.AND P0, PT, R0, 0x80, P6 ;  /* 0x000000800000780c */ /* 0x000fe20003704270 */
[-C--:B------:R-:W-:Y:S02]  /*164b0*/  FMUL R194, R194, R2.reuse ;  /* 0x00000002c2c27220 */ /* 0x080fe40000400000 */
[----:B------:R2:W-:Y:S01]  /*164c0*/  @P1 STG.E.U16 desc[UR48][R8.64+0x60], R192 ;  /* 0x000060c008001986 */ /* 0x0005e2000c101530 */
[----:B------:R-:W-:Y:S01]  /*164d0*/  ISETP.GT.AND P1, PT, R0, 0x80, P5 ;  /* 0x000000800000780c */ /* 0x000fe20002f24270 */
[-C--:B------:R-:W-:Y:S01]  /*164e0*/  FMUL R195, R195, R2.reuse ;  /* 0x00000002c3c37220 */ /* 0x080fe20000400000 */
[-C--:B------:R-:W-:Y:S01]  /*164f0*/  FMUL R197, R197, R2.reuse ;  /* 0x00000002c5c57220 */ /* 0x080fe20000400000 */
[----:B------:R-:W-:Y:S01]  /*16500*/  FMUL R196, R196, R2 ;  /* 0x00000002c4c47220 */ /* 0x000fe20000400000 */
[----:B------:R-:W-:-:S02]  /*16510*/  F2FP.BF16.F32.PACK_AB R194, RZ, R194 ;  /* 0x000000c2ffc2723e */ /* 0x000fc400000010ff */
[----:B------:R-:W-:Y:S02]  /*16520*/  F2FP.BF16.F32.PACK_AB R195, RZ, R195 ;  /* 0x000000c3ffc3723e */ /* 0x000fe400000010ff */
[----:B------:R-:W-:Y:S02]  /*16530*/  F2FP.BF16.F32.PACK_AB R197, RZ, R197 ;  /* 0x000000c5ffc5723e */ /* 0x000fe400000010ff */
[----:B------:R-:W-:Y:S01]  /*16540*/  F2FP.BF16.F32.PACK_AB R196, RZ, R196 ;  /* 0x000000c4ffc4723e */ /* 0x000fe200000010ff */
[----:B------:R2:W-:Y:S01]  /*16550*/  @P3 STG.E.U16 desc[UR48][R14.64+0x60], R194 ;  /* 0x000060c20e003986 */ /* 0x0005e2000c101530 */
[----:B------:R-:W-:-:S03]  /*16560*/  ISETP.GT.AND P2, PT, R3, 0x40, PT ;  /* 0x000000400300780c */ /* 0x000fc60003f44270 */
[----:B------:R2:W-:Y:S01]  /*16570*/  @P4 STG.E.U16 desc[UR48][R14.64+0x62], R195 ;  /* 0x000062c30e004986 */ /* 0x0005e2000c101530 */
[C---:B------:R-:W-:Y:S02]  /*16580*/  ISETP.GT.AND P5, PT, R0.reuse, 0x88, P5 ;  /* 0x000000880000780c */ /* 0x040fe40002fa4270 */
[----:B------:R-:W-:Y:S01]  /*16590*/  ISETP.GT.AND P6, PT, R0, 0x88, P6 ;  /* 0x000000880000780c */ /* 0x000fe200037c4270 */
[----:B------:R2:W-:Y:S01]  /*165a0*/  @P0 STG.E.U16 desc[UR48][R8.64+0x72], R197 ;  /* 0x000072c508000986 */ /* 0x0005e2000c101530 */
[----:B------:R-:W-:-:S03]  /*165b0*/  ISETP.GT.AND P0, PT, R3, 0x41, PT ;  /* 0x000000410300780c */ /* 0x000fc60003f04270 */
[----:B------:R2:W-:Y:S01]  /*165c0*/  @P1 STG.E.U16 desc[UR48][R8.64+0x70], R196 ;  /* 0x000070c408001986 */ /* 0x0005e2000c101530 */
[----:B------:R-:W-:Y:S01]  /*165d0*/  ISETP.GT.AND P1, PT, R0, RZ, P2 ;  /* 0x000000ff0000720c */ /* 0x000fe20001724270 */
[-C--:B------:R-:W-:Y:S01]  /*165e0*/  FMUL R198, R198, R2.reuse ;  /* 0x00000002c6c67220 */ /* 0x080fe20000400000 */
[-C--:B------:R-:W-:Y:S01]  /*165f0*/  FMUL R199, R199, R2.reuse ;  /* 0x00000002c7c77220 */ /* 0x080fe20000400000 */
[-C--:B------:R-:W-:Y:S01]  /*16600*/  FMUL R168, R168, R2.reuse ;  /* 0x00000002a8a87220 */ /* 0x080fe20000400000 */
[C---:B------:R-:W-:Y:S02]  /*16610*/  ISETP.GT.AND P3, PT, R0.reuse, RZ, P0 ;  /* 0x000000ff0000720c */ /* 0x040fe40000764270 */
[----:B------:R-:W-:Y:S01]  /*16620*/  ISETP.GT.AND P2, PT, R0, 0x8, P2 ;  /* 0x000000080000780c */ /* 0x000fe20001744270 */
[----:B------:R-:W-:Y:S01]  /*16630*/  FMUL R169, R169, R2 ;  /* 0x00000002a9a97220 */ /* 0x000fe20000400000 */
[----:B------:R-:W-:Y:S01]  /*16640*/  F2FP.BF16.F32.PACK_AB R198, RZ, R198 ;  /* 0x000000c6ffc6723e */ /* 0x000fe200000010ff */
[----:B------:R-:W-:Y:S01]  /*16650*/  FMUL R170, R170, R2 ;  /* 0x00000002aaaa7220 */ /* 0x000fe20000400000 */
[----:B------:R-:W-:-:S02]  /*16660*/  F2FP.BF16.F32.PACK_AB R199, RZ, R199 ;  /* 0x000000c7ffc7723e */ /* 0x000fc400000010ff */
[----:B------:R-:W-:Y:S02]  /*16670*/  F2FP.BF16.F32.PACK_AB R168, RZ, R168 ;  /* 0x000000a8ffa8723e */ /* 0x000fe400000010ff */
[----:B------:R-:W-:Y:S01]  /*16680*/  ISETP.GT.AND P4, PT, R0, 0x8, P0 ;  /* 0x000000080000780c */ /* 0x000fe20000784270 */
[----:B------:R-:W-:Y:S01]  /*16690*/  FMUL R171, R171, R2 ;  /* 0x00000002abab7220 */ /* 0x000fe20000400000 */
[----:B------:R-:W-:Y:S01]  /*166a0*/  F2FP.BF16.F32.PACK_AB R169, RZ, R169 ;  /* 0x000000a9ffa9723e */ /* 0x000fe200000010ff */
[----:B------:R2:W-:Y:S01]  /*166b0*/  @P5 STG.E.U16 desc[UR48][R14.64+0x70], R198 ;  /* 0x000070c60e005986 */ /* 0x0005e2000c101530 */
[----:B------:R-:W-:-:S03]  /*166c0*/  F2FP.BF16.F32.PACK_AB R170, RZ, R170 ;  /* 0x000000aaffaa723e */ /* 0x000fc600000010ff */
[----:B------:R2:W-:Y:S01]  /*166d0*/  @P6 STG.E.U16 desc[UR48][R14.64+0x72], R199 ;  /* 0x000072c70e006986 */ /* 0x0005e2000c101530 */
[----:B------:R-:W-:-:S03]  /*166e0*/  F2FP.BF16.F32.PACK_AB R171, RZ, R171 ;  /* 0x000000abffab723e */ /* 0x000fc600000010ff */
        /* <DEDUP_REMOVED lines=24> */
[----:B------:R-:W-:Y:S02]  /*16870*/  ISETP.GT.AND P4, PT, R0, RZ, P3 ;  /* 0x000000ff0000720c */ /* 0x000fe40001f84270 */
[----:B------:R-:W-:Y:S01]  /*16880*/  F2FP.BF16.F32.PACK_AB R176, RZ, R176 ;  /* 0x000000b0ffb0723e */ /* 0x000fe200000010ff */
[----:B------:R-:W-:-:S10]  /*16890*/  FMUL R177, R177, R2 ;  /* 0x00000002b1b17220 */ /* 0x000fd40000400000 */
        /* <DEDUP_REMOVED lines=17> */
[----:B------:R-:W-:Y:S01]  /*169b0*/  P2R R11, PR, RZ, 0x2 ;  /* 0x00000002ff0b7803 */ /* 0x000fe20000000000 */
        /* <DEDUP_REMOVED lines=623> */
[----:B------:R-:W-:-:S03]  /*190b0*/  ISETP.GT.AND P1, PT, R0, 0x80, P5 ;  /* 0x000000800000780c */ /* 0x000fc60002f24270 */
[----:B------:R2:W-:Y:S01]  /*190c0*/  @P0 STG.E.U16 desc[UR48][R8.64+0x1a2], R33 ;  /* 0x0001a22108000986 */ /* 0x0005e2000c101530 */
[----:B------:R-:W-:Y:S01]  /*190d0*/  ISETP.GT.AND P0, PT, R0, 0x80, P6 ;  /* 0x000000800000780c */ /* 0x000fe20003704270 */
[-C--:B------:R-:W-:Y:S01]  /*190e0*/  FMUL R34, R34, R2.reuse ;  /* 0x0000000222227220 */ /* 0x080fe20000400000 */
[C---:B------:R-:W-:Y:S01]  /*190f0*/  ISETP.GT.AND P5, PT, R0.reuse, 0x88, P5 ;  /* 0x000000880000780c */ /* 0x040fe20002fa4270 */
[-C--:B------:R-:W-:Y:S01]  /*19100*/  FMUL R35, R35, R2.reuse ;  /* 0x0000000223237220 */ /* 0x080fe20000400000 */
[----:B------:R-:W-:Y:S01]  /*19110*/  ISETP.GT.AND P6, PT, R0, 0x88, P6 ;  /* 0x000000880000780c */ /* 0x000fe200037c4270 */
[-C--:B------:R-:W-:Y:S01]  /*19120*/  FMUL R36, R36, R2.reuse ;  /* 0x0000000224247220 */ /* 0x080fe20000400000 */
[-C--:B------:R-:W-:Y:S01]  /*19130*/  FMUL R37, R37, R2.reuse ;  /* 0x0000000225257220 */ /* 0x080fe20000400000 */
[-C--:B------:R-:W-:Y:S01]  /*19140*/  FMUL R38, R38, R2.reuse ;  /* 0x0000000226267220 */ /* 0x080fe20000400000 */
[----:B------:R-:W-:Y:S01]  /*19150*/  FMUL R39, R39, R2 ;  /* 0x0000000227277220 */ /* 0x000fe20000400000 */
[----:B------:R-:W-:-:S02]  /*19160*/  F2FP.BF16.F32.PACK_AB R34, RZ, R34 ;  /* 0x00000022ff22723e */ /* 0x000fc400000010ff */
[----:B------:R-:W-:Y:S02]  /*19170*/  F2FP.BF16.F32.PACK_AB R35, RZ, R35 ;  /* 0x00000023ff23723e */ /* 0x000fe400000010ff */
[----:B------:R-:W-:Y:S02]  /*19180*/  F2FP.BF16.F32.PACK_AB R36, RZ, R36 ;  /* 0x00000024ff24723e */ /* 0x000fe400000010ff */
[----:B------:R-:W-:Y:S02]  /*19190*/  F2FP.BF16.F32.PACK_AB R37, RZ, R37 ;  /* 0x00000025ff25723e */ /* 0x000fe400000010ff */
[----:B------:R-:W-:Y:S02]  /*191a0*/  F2FP.BF16.F32.PACK_AB R38, RZ, R38 ;  /* 0x00000026ff26723e */ /* 0x000fe400000010ff */
[----:B------:R-:W-:Y:S01]  /*191b0*/  F2FP.BF16.F32.PACK_AB R39, RZ, R39 ;  /* 0x00000027ff27723e */ /* 0x000fe200000010ff */
[----:B------:R2:W-:Y:S04]  /*191c0*/  @P3 STG.E.U16 desc[UR48][R14.64+0x1a0], R34 ;  /* 0x0001a0220e003986 */ /* 0x0005e8000c101530 */
[----:B------:R2:W-:Y:S04]  /*191d0*/  @P4 STG.E.U16 desc[UR48][R14.64+0x1a2], R35 ;  /* 0x0001a2230e004986 */ /* 0x0005e8000c101530 */
[----:B------:R2:W-:Y:S04]  /*191e0*/  @P1 STG.E.U16 desc[UR48][R8.64+0x1b0], R36 ;  /* 0x0001b02408001986 */ /* 0x0005e8000c101530 */
[----:B------:R2:W-:Y:S04]  /*191f0*/  @P0 STG.E.U16 desc[UR48][R8.64+0x1b2], R37 ;  /* 0x0001b22508000986 */ /* 0x0005e8000c101530 */
[----:B------:R2:W-:Y:S04]  /*19200*/  @P5 STG.E.U16 desc[UR48][R14.64+0x1b0], R38 ;  /* 0x0001b0260e005986 */ /* 0x0005e8000c101530 */
[----:B------:R2:W-:Y:S02]  /*19210*/  @P6 STG.E.U16 desc[UR48][R14.64+0x1b2], R39 ;  /* 0x0001b2270e006986 */ /* 0x0005e4000c101530 */
.L_x_472:
[----:B------:R-:W-:Y:S05]  /*19220*/  BSYNC B0 ;  /* 0x0000000000007941 */ /* 0x000fea0003800000 */
.L_x_28:
[----:B0-2---:R-:W2:Y:S04]  /*19230*/  LDL.LU R5, [R1+0x88] ;  /* 0x0000880001057983 */ /* 0x005ea80000300800 */
[----:B------:R-:W2:Y:S01]  /*19240*/  LDL.LU R4, [R1+0x8c] ;  /* 0x00008c0001047983 */ /* 0x000ea20000300800 */
[----:B------:R-:W-:Y:S01]  /*19250*/  ULDC UR4, c[0x0][0xc] ;  /* 0x0000030000047ab9 */ /* 0x000fe20000000800 */
[----:B------:R-:W-:Y:S01]  /*19260*/  ULDC UR5, c[0x0][0x10] ;  /* 0x0000040000057ab9 */ /* 0x000fe20000000800 */
[----:B------:R-:W2:Y:S01]  /*19270*/  LDC R3, c[0x0][0x14] ;  /* 0x00000500ff037b82 */ /* 0x000ea20000000800 */
[----:B------:R-:W-:Y:S01]  /*19280*/  UIMAD.WIDE.U32 UR4, UR4, UR5, URZ ;  /* 0x00000005040472a5 */ /* 0x000fe2000f8e003f */
[----:B------:R0:W5:Y:S01]  /*19290*/  LDL R29, [R1+0x90] ;  /* 0x00009000011d7983 */ /* 0x0001620000100800 */
[----:B------:R-:W-:Y:S01]  /*192a0*/  PRMT R0, RZ, 0x7610, R0 ;  /* 0x00007610ff007816 */ /* 0x000fe20000000000 */
[----:B------:R-:W-:-:S03]  /*192b0*/  IMAD.MOV.U32 R22, RZ, RZ, -0x1 ;  /* 0xffffffffff167424 */ /* 0x000fc600078e00ff */
[----:B--2---:R-:W-:-:S04]  /*192c0*/  IMAD.WIDE.U32 R4, R3, UR4, R4 ;  /* 0x0000000403047c25 */ /* 0x004fc8000f8e0004 */
[----:B------:R-:W-:Y:S01]  /*192d0*/  IMAD R3, R3, UR5, RZ ;  /* 0x0000000503037c24 */ /* 0x000fe2000f8e02ff */
[----:B------:R-:W-:Y:S01]  /*192e0*/  ULDC.64 UR4, c[0x0][0x650] ;  /* 0x0001940000047ab9 */ /* 0x000fe20000000a00 */
[----:B------:R-:W-:Y:S01]  /*192f0*/  IMAD.MOV.U32 R23, RZ, RZ, R4 ;  /* 0x000000ffff177224 */ /* 0x000fe200078e0004 */
[----:B------:R-:W-:Y:S01]  /*19300*/  ISETP.GE.U32.AND P0, PT, R4, UR4, PT ;  /* 0x0000000404007c0c */ /* 0x000fe2000bf06070 */
[----:B------:R-:W-:Y:S02]  /*19310*/  IMAD.IADD R25, R5, 0x1, R3 ;  /* 0x0000000105197824 */ /* 0x000fe400078e0203 */
[----:B------:R-:W-:-:S03]  /*19320*/  IMAD.MOV.U32 R3, RZ, RZ, -0x1 ;  /* 0xffffffffff037424 */ /* 0x000fc600078e00ff */
[----:B------:R0:W-:Y:S01]  /*19330*/  STL [R1+0x88], R25 ;  /* 0x0000881901007387 */ /* 0x0001e20000100800 */
[----:B------:R-:W-:-:S03]  /*19340*/  ISETP.GE.U32.AND.EX P0, PT, R25, UR5, PT, P0 ;  /* 0x0000000519007c0c */ /* 0x000fc6000bf06100 */
[----:B------:R0:W-:Y:S04]  /*19350*/  STL [R1+0x8c], R23 ;  /* 0x00008c1701007387 */ /* 0x0001e80000100800 */
[----:B------:R0:W-:Y:S06]  /*19360*/  STL [R1+0x84], R3 ;  /* 0x0000840301007387 */ /* 0x0001ec0000100800 */
[----:B------:R-:W-:Y:S05]  /*19370*/  @P0 BRA `(.L_x_473) ;  /* 0x0000000400780947 */ /* 0x000fea0003800000 */
[----:B------:R-:W2:Y:S01]  /*19380*/  S2R R18, SR_CTAID.X ;  /* 0x0000000000127919 */ /* 0x000ea20000002500 */
[----:B---3--:R-:W3:Y:S01]  /*19390*/  LDC.64 R10, c[0x0][0x628] ;  /* 0x00018a00ff0a7b82 */ /* 0x008ee20000000a00 */
[----:B------:R-:W-:Y:S01]  /*193a0*/  ULDC UR4, c[0x0][0x150] ;  /* 0x0000540000047ab9 */ /* 0x000fe20000000800 */
[----:B----4-:R-:W-:Y:S01]  /*193b0*/  MOV R8, R23 ;  /* 0x0000001700087202 */ /* 0x010fe20000000f00 */
[----:B------:R-:W4:Y:S01]  /*193c0*/  S2R R20, SR_CTAID.Y ;  /* 0x0000000000147919 */ /* 0x000f220000002600 */
[----:B------:R-:W-:-:S04]  /*193d0*/  IMAD.MOV.U32 R9, RZ, RZ, R25 ;  /* 0x000000ffff097224 */ /* 0x000fc800078e0019 */
[----:B------:R-:W0:Y:S08]  /*193e0*/  LDC R21, c[0x0][0x144] ;  /* 0x00005100ff157b82 */ /* 0x000e300000000800 */
[----:B-1----:R-:W1:Y:S08]  /*193f0*/  LDC R12, c[0x0][0x630] ;  /* 0x00018c00ff0c7b82 */ /* 0x002e700000000800 */
[----:B------:R-:W0:Y:S01]  /*19400*/  LDC.64 R14, c[0x0][0x620] ;  /* 0x00018800ff0e7b82 */ /* 0x000e220000000a00 */
[----:B---3--:R-:W-:-:S04]  /*19410*/  ISETP.NE.U32.AND P0, PT, R10, RZ, PT ;  /* 0x000000ff0a00720c */ /* 0x008fc80003f05070 */
[----:B------:R-:W-:Y:S02]  /*19420*/  ISETP.NE.AND.EX P0, PT, R11, RZ, PT, P0 ;  /* 0x000000ff0b00720c */ /* 0x000fe40003f05300 */
[----:B--2---:R-:W-:-:S05]  /*19430*/  I2FP.F32.U32 R0, R18 ;  /* 0x0000001200007245 */ /* 0x004fca0000201000 */
[----:B------:R-:W-:-:S04]  /*19440*/  FMUL R0, R0, UR4 ;  /* 0x0000000400007c20 */ /* 0x000fc80008400000 */
[----:B------:R2:W3:Y:S02]  /*19450*/  F2I.U32.TRUNC.NTZ R19, R0 ;  /* 0x0000000000137305 */ /* 0x0004e4000020f000 */
[----:B-1--4-:R-:W-:Y:S05]  /*19460*/  @!P0 BRA `(.L_x_474) ;  /* 0x0000000000288947 */ /* 0x012fea0003800000 */
[----:B--2---:R-:W0:Y:S02]  /*19470*/  LDC R0, c[0x0][0x634] ;  /* 0x00018d00ff007b82 */ /* 0x004e240000000800 */
[----:B0-----:R-:W-:-:S05]  /*19480*/  IADD3 R3, P0, R23, R0, RZ ;  /* 0x0000000017037210 */ /* 0x001fca0007f1e0ff */
[----:B------:R-:W-:-:S04]  /*19490*/  IMAD.X R13, RZ, RZ, R25, P0 ;  /* 0x000000ffff0d7224 */ /* 0x000fc800000e0619 */
[----:B------:R-:W-:-:S04]  /*194a0*/  IMAD.WIDE.U32 R4, R13, R10, RZ ;  /* 0x0000000a0d047225 */ /* 0x000fc800078e00ff */
[----:B------:R-:W-:-:S04]  /*194b0*/  IMAD.WIDE.U32 R6, P0, R3, R11, R4 ;  /* 0x0000000b03067225 */ /* 0x000fc80007800004 */
[----:B------:R-:W-:-:S04]  /*194c0*/  IMAD.WIDE.U32 R4, R3, R10, RZ ;  /* 0x0000000a03047225 */ /* 0x000fc800078e00ff */
[----:B------:R-:W-:Y:S01]  /*194d0*/  IMAD.X R9, RZ, RZ, RZ, P0 ;  /* 0x000000ffff097224 */ /* 0x000fe200000e06ff */
[----:B------:R-:W-:Y:S01]  /*194e0*/  IADD3 RZ, P0, R5, R6, RZ ;  /* 0x0000000605ff7210 */ /* 0x000fe20007f1e0ff */
[----:B------:R-:W-:-:S04]  /*194f0*/  IMAD.MOV.U32 R8, RZ, RZ, R7 ;  /* 0x000000ffff087224 */ /* 0x000fc800078e0007 */
[----:B------:R-:W-:-:S08]  /*19500*/  IMAD.WIDE.U32.X R8, R13, R11, R8, P0 ;  /* 0x0000000b0d087225 */ /* 0x000fd000000e0408 */
.L_x_474:
[-CC-:B------:R-:W-:Y:S01]  /*19510*/  SHF.R.U64 R13, R8, R12.reuse, R9.reuse ;  /* 0x0000000c080d7219 */ /* 0x180fe20000001209 */
[----:B------:R-:W1:Y:S01]  /*19520*/  LDC.64 R26, c[0x0][0x640] ;  /* 0x00019000ff1a7b82 */ /* 0x000e620000000a00 */
[----:B--2---:R-:W-:Y:S01]  /*19530*/  SHF.R.U32.HI R0, RZ, R12, R9 ;  /* 0x0000000cff007219 */ /* 0x004fe20000011609 */
[----:B------:R-:W-:Y:S01]  /*19540*/  IMAD.MOV.U32 R4, RZ, RZ, R23 ;  /* 0x000000ffff047224 */ /* 0x000fe200078e0017 */
[----:B0-----:R-:W-:Y:S01]  /*19550*/  IADD3 R3, P0, RZ, -R13, RZ ;  /* 0x8000000dff037210 */ /* 0x001fe20007f1e0ff */
[----:B---3--:R-:W-:Y:S01]  /*19560*/  IMAD.MOV R19, RZ, RZ, -R19 ;  /* 0x000000ffff137224 */ /* 0x008fe200078e0a13 */
[----:B------:R-:W-:Y:S01]  /*19570*/  ULDC UR4, c[0x0][0x154] ;  /* 0x0000550000047ab9 */ /* 0x000fe20000000800 */
[----:B------:R-:W-:Y:S01]  /*19580*/  IMAD.MOV.U32 R7, RZ, RZ, 0x1 ;  /* 0x00000001ff077424 */ /* 0x000fe200078e00ff */
[----:B------:R-:W-:Y:S01]  /*19590*/  IADD3.X R5, RZ, ~R0, RZ, P0, !PT ;  /* 0x80000000ff057210 */ /* 0x000fe200007fe4ff */
[----:B------:R-:W0:Y:S01]  /*195a0*/  LDC R6, c[0x0][0x618] ;  /* 0x00018600ff067b82 */ /* 0x000e220000000800 */
[----:B------:R-:W-:-:S03]  /*195b0*/  IMAD R22, R21, R19, R18 ;  /* 0x0000001315167224 */ /* 0x000fc600078e0212 */
[-C--:B------:R-:W-:Y:S02]  /*195c0*/  IMAD R0, R5, R14.reuse, RZ ;  /* 0x0000000e05007224 */ /* 0x080fe400078e02ff */
[----:B------:R-:W-:Y:S02]  /*195d0*/  IMAD.MOV.U32 R5, RZ, RZ, R25 ;  /* 0x000000ffff057224 */ /* 0x000fe400078e0019 */
[----:B------:R-:W2:Y:S01]  /*195e0*/  LDC R8, c[0x0][0x608] ;  /* 0x00018200ff087b82 */ /* 0x000ea20000000800 */
[----:B------:R-:W-:-:S04]  /*195f0*/  IMAD.WIDE.U32 R4, R3, R14, R4 ;  /* 0x0000000e03047225 */ /* 0x000fc800078e0004 */
[----:B------:R-:W-:Y:S01]  /*19600*/  IMAD R3, R3, R15, R0 ;  /* 0x0000000f03037224 */ /* 0x000fe200078e0200 */
[----:B------:R-:W-:Y:S02]  /*19610*/  I2FP.F32.U32 R0, R20 ;  /* 0x0000001400007245 */ /* 0x000fe40000201000 */
[----:B------:R-:W3:Y:S01]  /*19620*/  LDC R24, c[0x0][0x658] ;  /* 0x00019600ff187b82 */ /* 0x000ee20000000800 */
[----:B-1----:R-:W-:Y:S01]  /*19630*/  ISETP.NE.U32.AND P0, PT, R26, RZ, PT ;  /* 0x000000ff1a00720c */ /* 0x002fe20003f05070 */
[----:B------:R-:W-:Y:S01]  /*19640*/  IMAD.IADD R3, R5, 0x1, R3 ;  /* 0x0000000105037824 */ /* 0x000fe200078e0203 */
[----:B------:R-:W-:Y:S01]  /*19650*/  MOV R5, 0xffffffff ;  /* 0xffffffff00057802 */ /* 0x000fe20000000f00 */
[----:B------:R-:W-:Y:S01]  /*19660*/  FMUL R0, R0, UR4 ;  /* 0x0000000400007c20 */ /* 0x000fe20008400000 */
[----:B------:R-:W-:-:S03]  /*19670*/  ISETP.NE.AND.EX P0, PT, R27, RZ, PT, P0 ;  /* 0x000000ff1b00720c */ /* 0x000fc60003f05300 */
[----:B------:R-:W1:Y:S01]  /*19680*/  LDC R19, c[0x0][0x148] ;  /* 0x00005200ff137b82 */ /* 0x000e620000000800 */
[-CC-:B0-----:R-:W-:Y:S01]  /*19690*/  SHF.R.U64 R12, R4, R6.reuse, R3.reuse ;  /* 0x00000006040c7219 */ /* 0x181fe20000001203 */
[----:B------:R0:W4:Y:S01]  /*196a0*/  F2I.U32.TRUNC.NTZ R14, R0 ;  /* 0x00000000000e7305 */ /* 0x000122000020f000 */
[----:B------:R-:W-:-:S05]  /*196b0*/  SHF.R.U32.HI R3, RZ, R6, R3 ;  /* 0x00000006ff037219 */ /* 0x000fca0000011603 */
[----:B------:R-:W0:Y:S01]  /*196c0*/  LDC R18, c[0x0][0x600] ;  /* 0x00018000ff127b82 */ /* 0x000e220000000800 */
[-CC-:B--2---:R-:W-:Y:S02]  /*196d0*/  SHF.R.U64 R10, R12, R8.reuse, R3.reuse ;  /* 0x000000080c0a7219 */ /* 0x184fe40000001203 */
[----:B------:R-:W-:-:S05]  /*196e0*/  SHF.R.U32.HI R3, RZ, R8, R3 ;  /* 0x00000008ff037219 */ /* 0x000fca0000011603 */
[----:B------:R-:W2:Y:S01]  /*196f0*/  LDC R23, c[0x0][0x648] ;  /* 0x00019200ff177b82 */ /* 0x000ea20000000800 */
[-C--:B---3--:R-:W-:Y:S02]  /*19700*/  SHF.L.U32 R4, R5, R24.reuse, RZ ;  /* 0x0000001805047219 */ /* 0x088fe400000006ff */
[-CC-:B------:R-:W-:Y:S02]  /*19710*/  SHF.R.U64 R15, R10, R24.reuse, R3.reuse ;  /* 0x000000180a0f7219 */ /* 0x180fe40000001203 */
[----:B------:R-:W-:Y:S02]  /*19720*/  SHF.R.U32.HI R5, RZ, R24, R3 ;  /* 0x00000018ff057219 */ /* 0x000fe40000011603 */
[----:B------:R-:W-:Y:S01]  /*19730*/  LOP3.LUT R21, RZ, R4, RZ, 0x33, !PT ;  /* 0x00000004ff157212 */ /* 0x000fe200078e33ff */
[----:B------:R-:W3:Y:S01]  /*19740*/  LDC R25, c[0x0][0x638] ;  /* 0x00018e00ff197b82 */ /* 0x000ee20000000800 */
[----:B------:R-:W-:Y:S01]  /*19750*/  SHF.L.U32 R24, R7, R24, RZ ;  /* 0x0000001807187219 */ /* 0x000fe200000006ff */
[----:B------:R-:W-:-:S06]  /*19760*/  IMAD.MOV.U32 R4, RZ, RZ, R15 ;  /* 0x000000ffff047224 */ /* 0x000fcc00078e000f */
[----:B------:R-:W0:Y:S01]  /*19770*/  LDC R28, c[0x0][0x610] ;  /* 0x00018400ff1c7b82 */ /* 0x000e220000000800 */
[----:B----4-:R-:W-:Y:S05]  /*19780*/  @!P0 BRA `(.L_x_475) ;  /* 0x0000000000288947 */ /* 0x010fea0003800000 */
[----:B0-----:R-:W0:Y:S02]  /*19790*/  LDC R0, c[0x0][0x64c] ;  /* 0x00019300ff007b82 */ /* 0x001e240000000800 */
[----:B0-----:R-:W-:-:S05]  /*197a0*/  IADD3 R3, P0, R15, R0, RZ ;  /* 0x000000000f037210 */ /* 0x001fca0007f1e0ff */
[----:B------:R-:W-:-:S04]  /*197b0*/  IMAD.X R11, RZ, RZ, R5, P0 ;  /* 0x000000ffff0b7224 */ /* 0x000fc800000e0605 */
[----:B------:R-:W-:-:S04]  /*197c0*/  IMAD.WIDE.U32 R4, R11, R26, RZ ;  /* 0x0000001a0b047225 */ /* 0x000fc800078e00ff */
[----:B------:R-:W-:-:S04]  /*197d0*/  IMAD.WIDE.U32 R6, P0, R3, R27, R4 ;  /* 0x0000001b03067225 */ /* 0x000fc80007800004 */
[----:B------:R-:W-:Y:S01]  /*197e0*/  IMAD.WIDE.U32 R4, R3, R26, RZ ;  /* 0x0000001a03047225 */ /* 0x000fe200078e00ff */
[----:B------:R-:W-:-:S03]  /*197f0*/  MOV R8, R7 ;  /* 0x0000000700087202 */ /* 0x000fc60000000f00 */
[----:B------:R-:W-:Y:S01]  /*19800*/  IMAD.X R9, RZ, RZ, RZ, P0 ;  /* 0x000000ffff097224 */ /* 0x000fe200000e06ff */
[----:B------:R-:W-:-:S05]  /*19810*/  IADD3 RZ, P0, R5, R6, RZ ;  /* 0x0000000605ff7210 */ /* 0x000fca0007f1e0ff */
[----:B------:R-:W-:-:S08]  /*19820*/  IMAD.WIDE.U32.X R4, R11, R27, R8, P0 ;  /* 0x0000001b0b047225 */ /* 0x000fd000000e0408 */
.L_x_475:
[----:B------:R-:W4:Y:S01]  /*19830*/  LDC R3, c[0x0][0x65c] ;  /* 0x00019700ff037b82 */ /* 0x000f220000000800 */
[----:B0-2---:R-:W-:Y:S01]  /*19840*/  SHF.R.U64 R0, R4, R23, R5 ;  /* 0x0000001704007219 */ /* 0x005fe20000001205 */
[----:B------:R-:W-:Y:S01]  /*19850*/  VIADD R5, R18, 0xffffffff ;  /* 0xffffffff12057836 */ /* 0x000fe20000000000 */
[----:B------:R2:W-:Y:S01]  /*19860*/  STL [R1+0x84], R13 ;  /* 0x0000840d01007387 */ /* 0x0005e20000100800 */
[----:B------:R-:W-:Y:S02]  /*19870*/  IMAD.MOV R14, RZ, RZ, -R14 ;  /* 0x000000ffff0e7224 */ /* 0x000fe400078e0a0e */
[----:B------:R-:W-:Y:S01]  /*19880*/  IMAD.MOV R4, RZ, RZ, -R0 ;  /* 0x000000ffff047224 */ /* 0x000fe200078e0a00 */
[----:B------:R-:W-:Y:S01]  /*19890*/  LOP3.LUT R5, R12, R5, RZ, 0xc0, !PT ;  /* 0x000000050c057212 */ /* 0x000fe200078ec0ff */
[----:B------:R-:W-:Y:S01]  /*198a0*/  IMAD.MOV.U32 R6, RZ, RZ, 0x1 ;  /* 0x00000001ff067424 */ /* 0x000fe200078e00ff */
[----:B----4-:R-:W-:Y:S02]  /*198b0*/  ISETP.NE.AND P0, PT, R3, 0x1, PT ;  /* 0x000000010300780c */ /* 0x010fe40003f05270 */
[----:B------:R-:W-:-:S05]  /*198c0*/  LOP3.LUT R3, R10, R21, RZ, 0xc0, !PT ;  /* 0x000000150a037212 */ /* 0x000fca00078ec0ff */
[----:B------:R-:W-:Y:S02]  /*198d0*/  IMAD R3, R24, R0, R3 ;  /* 0x0000000018037224 */ /* 0x000fe400078e0203 */
[----:B---3--:R-:W-:-:S04]  /*198e0*/  IMAD R0, R4, R25, R15 ;  /* 0x0000001904007224 */ /* 0x008fc800078e020f */
[----:B-1----:R-:W-:Y:S02]  /*198f0*/  @P0 IMAD R22, R19, R14, R20 ;  /* 0x0000000e13160224 */ /* 0x002fe400078e0214 */
[----:B------:R-:W-:Y:S01]  /*19900*/  IMAD R4, R0, R18, R5 ;  /* 0x0000001200047224 */ /* 0x000fe200078e0205 */
[----:B------:R-:W-:Y:S01]  /*19910*/  PRMT R0, R6, 0x7610, R0 ;  /* 0x0000761006007816 */ /* 0x000fe20000000000 */
[----:B------:R-:W-:-:S05]  /*19920*/  IMAD R3, R3, R28, R22 ;  /* 0x0000001c03037224 */ /* 0x000fca00078e0216 */
[----:B-----5:R-:W-:Y:S02]  /*19930*/  SEL R29, R3, R4, !P0 ;  /* 0x00000004031d7207 */ /* 0x020fe40004000000 */
[----:B------:R-:W-:-:S03]  /*19940*/  SEL R22, R4, R3, !P0 ;  /* 0x0000000304167207 */ /* 0x000fc60004000000 */
[----:B------:R2:W-:Y:S04]  /*19950*/  STL [R1+0x90], R29 ;  /* 0x0000901d01007387 */ /* 0x0005e80000100800 */
.L_x_473:
[----:B------:R-:W-:Y:S02]  /*19960*/  LOP3.LUT P0, RZ, R0, 0xff, RZ, 0xc0, !PT ;  /* 0x000000ff00ff7812 */ /* 0x000fe4000780c0ff */
[----:B-----5:R-:W-:-:S11]  /*19970*/  MOV R18, R29 ;  /* 0x0000001d00127202 */ /* 0x020fd60000000f00 */
[----:B------:R-:W-:Y:S05]  /*19980*/  @P0 BRA `(.L_x_476) ;  /* 0xfffffe7400800947 */ /* 0x000fea000383ffff */
[----:B------:R-:W-:Y:S05]  /*19990*/  EXIT ;  /* 0x000000000000794d */ /* 0x000fea0003800000 */
.L_x_3:
[----:B------:R-:W2:Y:S01]  /*199a0*/  LDL R18, [R1+0x8c] ;  /* 0x00008c0001127983 */ /* 0x000ea20000100800 */
[----:B0-----:R-:W-:-:S03]  /*199b0*/  ULDC.64 UR4, c[0x0][0x650] ;  /* 0x0001940000047ab9 */ /* 0x001fc60000000a00 */
[----:B------:R-:W3:Y:S01]  /*199c0*/  LDL R19, [R1+0x88] ;  /* 0x0000880001137983 */ /* 0x000ee20000100800 */
[----:B------:R-:W-:Y:S01]  /*199d0*/  PRMT R5, RZ, 0x7610, R5 ;  /* 0x00007610ff057816 */ /* 0x000fe20000000005 */
[----:B------:R-:W-:Y:S02]  /*199e0*/  IMAD.MOV.U32 R7, RZ, RZ, -0x1 ;  /* 0xffffffffff077424 */ /* 0x000fe400078e00ff */
[----:B------:R-:W-:Y:S02]  /*199f0*/  IMAD.MOV.U32 R12, RZ, RZ, -0x1 ;  /* 0xffffffffff0c7424 */ /* 0x000fe400078e00ff */
[----:B------:R-:W-:Y:S01]  /*19a00*/  IMAD.MOV.U32 R6, RZ, RZ, -0x1 ;  /* 0xffffffffff067424 */ /* 0x000fe200078e00ff */
[----:B--2---:R-:W-:-:S04]  /*19a10*/  ISETP.GE.U32.AND P0, PT, R18, UR4, PT ;  /* 0x0000000412007c0c */ /* 0x004fc8000bf06070 */
[----:B---3--:R-:W-:-:S13]  /*19a20*/  ISETP.GE.U32.AND.EX P0, PT, R19, UR5, PT, P0 ;  /* 0x0000000513007c0c */ /* 0x008fda000bf06100 */
[----:B------:R-:W-:Y:S05]  /*19a30*/  @P0 BRA `(.L_x_477) ;  /* 0x0000000400680947 */ /* 0x000fea0003800000 */
[----:B------:R-:W0:Y:S01]  /*19a40*/  LDC.64 R12, c[0x0][0x628] ;  /* 0x00018a00ff0c7b82 */ /* 0x000e220000000a00 */
[----:B------:R-:W-:Y:S01]  /*19a50*/  IMAD.MOV.U32 R10, RZ, RZ, R18 ;  /* 0x000000ffff0a7224 */ /* 0x000fe200078e0012 */
[----:B------:R-:W-:-:S06]  /*19a60*/  MOV R11, R19 ;  /* 0x00000013000b7202 */ /* 0x000fcc0000000f00 */
        /* <DEDUP_REMOVED lines=15> */
.L_x_478:
[-CC-:B------:R-:W-:Y:S01]  /*19b60*/  SHF.R.U64 R13, R10, R14.reuse, R11.reuse ;  /* 0x0000000e0a0d7219 */ /* 0x180fe2000000120b */
[----:B------:R-:W0:Y:S01]  /*19b70*/  LDC R12, c[0x0][0x618] ;  /* 0x00018600ff0c7b82 */ /* 0x000e220000000800 */
[----:B------:R-:W-:Y:S01]  /*19b80*/  SHF.R.U32.HI R3, RZ, R14, R11 ;  /* 0x0000000eff037219 */ /* 0x000fe2000001160b */
[----:B------:R-:W-:Y:S01]  /*19b90*/  ULDC UR4, c[0x0][0x150] ;  /* 0x0000540000047ab9 */ /* 0x000fe20000000800 */
[----:B------:R-:W-:Y:S01]  /*19ba0*/  IADD3 R5, P0, RZ, -R13, RZ ;  /* 0x8000000dff057210 */ /* 0x000fe20007f1e0ff */
[----:B------:R-:W-:Y:S01]  /*19bb0*/  IMAD.MOV.U32 R7, RZ, RZ, R19 ;  /* 0x000000ffff077224 */ /* 0x000fe200078e0013 */
[----:B------:R-:W-:Y:S02]  /*19bc0*/  I2FP.F32.U32 R8, R2 ;  /* 0x0000000200087245 */ /* 0x000fe40000201000 */
[----:B------:R-:W-:Y:S01]  /*19bd0*/  MOV R6, R18 ;  /* 0x0000001200067202 */ /* 0x000fe20000000f00 */
[----:B------:R-:W1:Y:S01]  /*19be0*/  LDC.64 R20, c[0x0][0x640] ;  /* 0x00019000ff147b82 */ /* 0x000e620000000a00 */
[----:B------:R-:W-:-:S02]  /*19bf0*/  IMAD.X R3, RZ, RZ, ~R3, P0 ;  /* 0x000000ffff037224 */ /* 0x000fc400000e0e03 */
[----:B------:R-:W-:Y:S01]  /*19c00*/  FMUL R9, R8, UR4 ;  /* 0x0000000408097c20 */ /* 0x000fe20008400000 */
[----:B------:R-:W-:Y:S01]  /*19c10*/  ULDC UR4, c[0x0][0x154] ;  /* 0x0000550000047ab9 */ /* 0x000fe20000000800 */
[----:B------:R-:W-:-:S03]  /*19c20*/  IMAD.WIDE.U32 R6, R5, R16, R6 ;  /* 0x0000001005067225 */ /* 0x000fc600078e0006 */
[----:B------:R-:W2:Y:S01]  /*19c30*/  LDC R11, c[0x0][0x144] ;  /* 0x00005100ff0b7b82 */ /* 0x000ea20000000800 */
[----:B------:R-:W-:Y:S01]  /*19c40*/  IMAD R8, R3, R16, RZ ;  /* 0x0000001003087224 */ /* 0x000fe200078e02ff */
[----:B------:R-:W3:Y:S03]  /*19c50*/  F2I.U32.TRUNC.NTZ R9, R9 ;  /* 0x0000000900097305 */ /* 0x000ee6000020f000 */
[----:B------:R-:W-:Y:S01]  /*19c60*/  IMAD R3, R5, R17, R8 ;  /* 0x0000001105037224 */ /* 0x000fe200078e0208 */
[----:B------:R-:W-:Y:S02]  /*19c70*/  MOV R8, 0x1 ;  /* 0x0000000100087802 */ /* 0x000fe40000000f00 */
[----:B------:R-:W4:Y:S01]  /*19c80*/  LDC R14, c[0x0][0x608] ;  /* 0x00018200ff0e7b82 */ /* 0x000f220000000800 */
[----:B------:R-:W-:-:S05]  /*19c90*/  IMAD.IADD R3, R7, 0x1, R3 ;  /* 0x0000000107037824 */ /* 0x000fca00078e0203 */
[----:B0-----:R-:W-:Y:S02]  /*19ca0*/  SHF.R.U64 R10, R6, R12, R3 ;  /* 0x0000000c060a7219 */ /* 0x001fe40000001203 */
[----:B------:R-:W0:Y:S01]  /*19cb0*/  LDC R19, c[0x0][0x658] ;  /* 0x00019600ff137b82 */ /* 0x000e220000000800 */
[----:B------:R-:W-:Y:S01]  /*19cc0*/  I2FP.F32.U32 R6, R4 ;  /* 0x0000000400067245 */ /* 0x000fe20000201000 */
[----:B---3--:R-:W-:Y:S01]  /*19cd0*/  IMAD.MOV R5, RZ, RZ, -R9 ;  /* 0x000000ffff057224 */ /* 0x008fe200078e0a09 */
[----:B-1----:R-:W-:Y:S02]  /*19ce0*/  ISETP.NE.U32.AND P0, PT, R20, RZ, PT ;  /* 0x000000ff1400720c */ /* 0x002fe40003f05070 */
[----:B------:R-:W-:Y:S01]  /*19cf0*/  SHF.R.U32.HI R3, RZ, R12, R3 ;  /* 0x0000000cff037219 */ /* 0x000fe20000011603 */
[----:B------:R-:W-:Y:S01]  /*19d00*/  FMUL R6, R6, UR4 ;  /* 0x0000000406067c20 */ /* 0x000fe20008400000 */
[----:B------:R-:W-:Y:S01]  /*19d10*/  ISETP.NE.AND.EX P0, PT, R21, RZ, PT, P0 ;  /* 0x000000ff1500720c */ /* 0x000fe20003f05300 */
[----:B------:R-:W1:Y:S01]  /*19d20*/  LDC R17, c[0x0][0x148] ;  /* 0x00005200ff117b82 */ /* 0x000e620000000800 */
[----:B--2---:R-:W-:-:S02]  /*19d30*/  IMAD R18, R11, R5, R2 ;  /* 0x000000050b127224 */ /* 0x004fc400078e0202 */
[----:B------:R-:W-:-:S05]  /*19d40*/  IMAD.MOV.U32 R12, RZ, RZ, -0x1 ;  /* 0xffffffffff0c7424 */ /* 0x000fca00078e00ff */
[----:B------:R-:W2:Y:S01]  /*19d50*/  LDC R16, c[0x0][0x600] ;  /* 0x00018000ff107b82 */ /* 0x000ea20000000800 */
[-CC-:B----4-:R-:W-:Y:S02]  /*19d60*/  SHF.R.U64 R15, R10, R14.reuse, R3.reuse ;  /* 0x0000000e0a0f7219 */ /* 0x190fe40000001203 */
[----:B------:R-:W-:Y:S02]  /*19d70*/  SHF.R.U32.HI R2, RZ, R14, R3 ;  /* 0x0000000eff027219 */ /* 0x000fe40000011603 */
[----:B------:R3:W4:Y:S03]  /*19d80*/  F2I.U32.TRUNC.NTZ R14, R6 ;  /* 0x00000006000e7305 */ /* 0x000726000020f000 */
[----:B------:R-:W1:Y:S01]  /*19d90*/  LDC R22, c[0x0][0x648] ;  /* 0x00019200ff167b82 */ /* 0x000e620000000800 */
[-C--:B0-----:R-:W-:Y:S02]  /*19da0*/  SHF.L.U32 R5, R12, R19.reuse, RZ ;  /* 0x000000130c057219 */ /* 0x081fe400000006ff */
[----:B------:R-:W-:-:S02]  /*19db0*/  SHF.R.U64 R12, R15, R19, R2 ;  /* 0x000000130f0c7219 */ /* 0x000fc40000001202 */
[-C--:B------:R-:W-:Y:S02]  /*19dc0*/  SHF.R.U32.HI R3, RZ, R19.reuse, R2 ;  /* 0x00000013ff037219 */ /* 0x080fe40000011602 */
[----:B------:R-:W-:Y:S01]  /*19dd0*/  SHF.L.U32 R19, R8, R19, RZ ;  /* 0x0000001308137219 */ /* 0x000fe200000006ff */
[----:B------:R-:W0:Y:S01]  /*19de0*/  LDC R23, c[0x0][0x638] ;  /* 0x00018e00ff177b82 */ /* 0x000e220000000800 */
[----:B------:R-:W-:Y:S01]  /*19df0*/  LOP3.LUT R24, RZ, R5, RZ, 0x33, !PT ;  /* 0x00000005ff187212 */ /* 0x000fe200078e33ff */
[----:B------:R-:W-:-:S06]  /*19e00*/  IMAD.MOV.U32 R2, RZ, RZ, R12 ;  /* 0x000000ffff027224 */ /* 0x000fcc00078e000c */
[----:B------:R-:W0:Y:S01]  /*19e10*/  LDC R25, c[0x0][0x610] ;  /* 0x00018400ff197b82 */ /* 0x000e220000000800 */
[----:B---34-:R-:W-:Y:S05]  /*19e20*/  @!P0 BRA `(.L_x_479) ;  /* 0x0000000000288947 */ /* 0x018fea0003800000 */
[----:B------:R-:W3:Y:S02]  /*19e30*/  LDC R5, c[0x0][0x64c] ;  /* 0x00019300ff057b82 */ /* 0x000ee40000000800 */
[----:B---3--:R-:W-:-:S05]  /*19e40*/  IADD3 R5, P0, R12, R5, RZ ;  /* 0x000000050c057210 */ /* 0x008fca0007f1e0ff */
        /* <DEDUP_REMOVED lines=8> */
.L_x_479:
[----:B------:R-:W3:Y:S01]  /*19ed0*/  LDC R5, c[0x0][0x65c] ;  /* 0x00019700ff057b82 */ /* 0x000ee20000000800 */
[----:B-1----:R-:W-:Y:S01]  /*19ee0*/  SHF.R.U64 R3, R2, R22, R3 ;  /* 0x0000001602037219 */ /* 0x002fe20000001203 */
[----:B--2---:R-:W-:Y:S01]  /*19ef0*/  VIADD R9, R16, 0xffffffff ;  /* 0xffffffff10097836 */ /* 0x004fe20000000000 */
[----:B------:R-:W-:Y:S01]  /*19f00*/  LOP3.LUT R2, R15, R24, RZ, 0xc0, !PT ;  /* 0x000000180f027212 */ /* 0x000fe200078ec0ff */
[----:B------:R-:W-:Y:S01]  /*19f10*/  IMAD.MOV.U32 R6, RZ, RZ, R13 ;  /* 0x000000ffff067224 */ /* 0x000fe200078e000d */
[----:B------:R-:W-:-:S03]  /*19f20*/  IADD3 R14, -R14, RZ, RZ ;  /* 0x000000ff0e0e7210 */ /* 0x000fc60007ffe1ff */
[----:B------:R-:W-:Y:S01]  /*19f30*/  IMAD R7, R19, R3, R2 ;  /* 0x0000000313077224 */ /* 0x000fe200078e0202 */
[----:B---3--:R-:W-:Y:S01]  /*19f40*/  ISETP.NE.AND P0, PT, R5, 0x1, PT ;  /* 0x000000010500780c */ /* 0x008fe20003f05270 */
[----:B------:R-:W-:Y:S01]  /*19f50*/  IMAD.MOV R5, RZ, RZ, -R3 ;  /* 0x000000ffff057224 */ /* 0x000fe200078e0a03 */
[----:B------:R-:W-:-:S03]  /*19f60*/  LOP3.LUT R3, R10, R9, RZ, 0xc0, !PT ;  /* 0x000000090a037212 */ /* 0x000fc600078ec0ff */
[----:B0-----:R-:W-:Y:S02]  /*19f70*/  IMAD R2, R5, R23, R12 ;  /* 0x0000001705027224 */ /* 0x001fe400078e020c */
[----:B------:R-:W-:Y:S02]  /*19f80*/  IMAD.MOV.U32 R5, RZ, RZ, 0x1 ;  /* 0x00000001ff057424 */ /* 0x000fe400078e00ff */
[----:B------:R-:W-:-:S04]  /*19f90*/  IMAD R2, R2, R16, R3 ;  /* 0x0000001002027224 */ /* 0x000fc800078e0203 */
[----:B------:R-:W-:-:S04]  /*19fa0*/  @P0 IMAD R18, R17, R14, R4 ;  /* 0x0000000e11120224 */ /* 0x000fc800078e0204 */
[----:B------:R-:W-:-:S05]  /*19fb0*/  IMAD R7, R7, R25, R18 ;  /* 0x0000001907077224 */ /* 0x000fca00078e0212 */
[----:B------:R-:W-:Y:S02]  /*19fc0*/  SEL R12, R2, R7, !P0 ;  /* 0x00000007020c7207 */ /* 0x000fe40004000000 */
[----:B------:R-:W-:-:S07]  /*19fd0*/  SEL R7, R7, R2, !P0 ;  /* 0x0000000207077207 */ /* 0x000fce0004000000 */
.L_x_477:
[----:B------:R-:W-:-:S08]  /*19fe0*/  NOP ;  /* 0x0000000000007918 */ /* 0x000fd00000000000 */
[----:B------:R-:W0:-:S00]  /*19ff0*/  USETMAXREG.DEALLOC.CTAPOOL 0x28 ;  /* 0x00000028000079c8 */ /* 0x000e0000080e0500 */
[----:B0-----:R-:W-:-:S13]  /*1a000*/  ISETP.NE.AND P0, PT, R0, RZ, PT ;  /* 0x000000ff0000720c */ /* 0x001fda0003f05270 */
[----:B------:R-:W-:Y:S05]  /*1a010*/  @P0 EXIT ;  /* 0x000000000000094d */ /* 0x000fea0003800000 */
[----:B------:R-:W-:Y:S01]  /*1a020*/  LOP3.LUT P0, RZ, R5, 0xff, RZ, 0xc0, !PT ;  /* 0x000000ff05ff7812 */ /* 0x000fe2000780c0ff */
[----:B------:R-:W-:Y:S01]  /*1a030*/  IMAD.MOV.U32 R0, RZ, RZ, RZ ;  /* 0x000000ffff007224 */ /* 0x000fe200078e00ff */
[----:B------:R-:W-:-:S11]  /*1a040*/  MOV R8, 0x1 ;  /* 0x0000000100087802 */ /* 0x000fd60000000f00 */
[----:B------:R-:W-:Y:S05]  /*1a050*/  @!P0 BRA `(.L_x_480) ;  /* 0x0000000c00888947 */ /* 0x000fea0003800000 */
[----:B------:R-:W2:Y:S01]  /*1a060*/  LDL R2, [R1+0x80] ;  /* 0x0000800001027983 */ /* 0x000ea20000100800 */
[----:B------:R-:W0:Y:S01]  /*1a070*/  LDC R0, c[0x0][0x28c] ;  /* 0x0000a300ff007b82 */ /* 0x000e220000000800 */
[----:B------:R-:W-:Y:S01]  /*1a080*/  ULDC UR5, c[0x0][0x658] ;  /* 0x0001960000057ab9 */ /* 0x000fe20000000800 */
[----:B------:R-:W-:Y:S01]  /*1a090*/  UMOV UR7, 0xffffffff ;  /* 0xffffffff00077882 */ /* 0x000fe20000000000 */
[----:B------:R-:W1:Y:S01]  /*1a0a0*/  S2R R4, SR_TID.X ;  /* 0x0000000000047919 */ /* 0x000e620000002100 */
[----:B------:R-:W-:Y:S01]  /*1a0b0*/  ULDC UR6, c[0x0][0xc] ;  /* 0x0000030000067ab9 */ /* 0x000fe20000000800 */
[----:B------:R-:W-:Y:S01]  /*1a0c0*/  USHF.L.U32 UR9, UR7, UR5, URZ ;  /* 0x0000000507097299 */ /* 0x000fe2000800063f */
[----:B------:R-:W-:Y:S01]  /*1a0d0*/  BSSY B0, `(.L_x_480) ;  /* 0x00000da000007945 */ /* 0x000fe20003800000 */
[----:B------:R-:W-:Y:S01]  /*1a0e0*/  UMOV UR8, 0x1 ;  /* 0x0000000100087882 */ /* 0x000fe20000000000 */
[----:B------:R-:W-:Y:S01]  /*1a0f0*/  ULDC UR7, c[0x0][0x10] ;  /* 0x0000040000077ab9 */ /* 0x000fe20000000800 */
[----:B------:R-:W-:Y:S01]  /*1a100*/  USHF.L.U32 UR5, UR8, UR5, URZ ;  /* 0x0000000508057299 */ /* 0x000fe2000800063f */
[----:B------:R-:W-:Y:S01]  /*1a110*/  IMAD.MOV.U32 R10, RZ, RZ, 0x1 ;  /* 0x00000001ff0a7424 */ /* 0x000fe200078e00ff */
[----:B------:R-:W-:Y:S01]  /*1a120*/  UIMAD.WIDE.U32 UR6, UR6, UR7, URZ ;  /* 0x00000007060672a5 */ /* 0x000fe2000f8e003f */
[----:B------:R-:W-:Y:S01]  /*1a130*/  IMAD.MOV.U32 R8, RZ, RZ, 0x1 ;  /* 0x00000001ff087424 */ /* 0x000fe200078e00ff */
[----:B------:R-:W-:Y:S01]  /*1a140*/  ULDC UR8, c[0x0][0x14] ;  /* 0x0000050000087ab9 */ /* 0x000fe20000000800 */
[----:B------:R-:W-:Y:S01]  /*1a150*/  ULDC UR4, c[0x0][0x600] ;  /* 0x0001800000047ab9 */ /* 0x000fe20000000800 */
[----:B------:R-:W-:-:S02]  /*1a160*/  UIMAD.WIDE.U32 UR30, UR6, UR8, URZ ;  /* 0x00000008061e72a5 */ /* 0x000fc4000f8e003f */
[----:B------:R-:W-:Y:S02]  /*1a170*/  UIMAD UR7, UR7, UR8, URZ ;  /* 0x00000008070772a4 */ /* 0x000fe4000f8e023f */
[----:B------:R-:W-:Y:S02]  /*1a180*/  UIADD3 UR4, UR4, -0x1, URZ ;  /* 0xffffffff04047890 */ /* 0x000fe4000fffe03f */
[----:B------:R-:W-:Y:S02]  /*1a190*/  ULOP3.LUT UR6, URZ, UR9, URZ, 0x33, !UPT ;  /* 0x000000093f067292 */ /* 0x000fe4000f8e333f */
[----:B------:R-:W-:Y:S01]  /*1a1a0*/  UIADD3 UR7, UR31, UR7, URZ ;  /* 0x000000071f077290 */ /* 0x000fe2000fffe03f */
[----:B0-----:R-:W-:Y:S01]  /*1a1b0*/  VIADD R0, R0, 0x7f ;  /* 0x0000007f00007836 */ /* 0x001fe20000000000 */
[----:B------:R-:W-:-:S04]  /*1a1c0*/  ULDC.64 UR38, c[0x0][0x198] ;  /* 0x0000660000267ab9 */ /* 0x000fc80000000a00 */
[----:B------:R-:W-:-:S04]  /*1a1d0*/  SHF.R.S32.HI R3, RZ, 0x1f, R0 ;  /* 0x0000001fff037819 */ /* 0x000fc80000011400 */
[----:B------:R-:W-:Y:S02]  /*1a1e0*/  LEA.HI R3, R3, R0, RZ, 0x7 ;  /* 0x0000000003037211 */ /* 0x000fe400078f38ff */
[C---:B-1----:R-:W-:Y:S02]  /*1a1f0*/  LOP3.LUT P2, RZ, R4.reuse, 0x7f, RZ, 0xc0, !PT ;  /* 0x0000007f04ff7812 */ /* 0x042fe4000784c0ff */
[----:B------:R-:W-:Y:S02]  /*1a200*/  SHF.R.S32.HI R11, RZ, 0x7, R3 ;  /* 0x00000007ff0b7819 */ /* 0x000fe40000011403 */
[----:B------:R-:W-:Y:S02]  /*1a210*/  LOP3.LUT P0, RZ, R4, 0x1f, RZ, 0xc0, !PT ;  /* 0x0000001f04ff7812 */ /* 0x000fe4000780c0ff */
[----:B------:R-:W-:Y:S01]  /*1a220*/  MOV R0, RZ ;  /* 0x000000ff00007202 */ /* 0x000fe20000000f00 */
[----:B------:R-:W-:Y:S01]  /*1a230*/  VIADD R9, R11, 0x1 ;  /* 0x000000010b097836 */ /* 0x000fe20000000000 */
[----:B------:R-:W-:-:S02]  /*1a240*/  PLOP3.LUT P0, PT, P0, P2, PT, 0x8a, 0x0 ;  /* 0x000000000000781c */ /* 0x000fc40000705172 */
[----:B--2---:R-:W-:-:S11]  /*1a250*/  LOP3.LUT R13, R2, 0x2, RZ, 0xfc, !PT ;  /* 0x00000002020d7812 */ /* 0x004fd600078efcff */
.L_x_492:
[----:B------:R-:W-:-:S03]  /*1a260*/  UMOV UR8, 0xffffffff ;  /* 0xffffffff00087882 */ /* 0x000fc60000000000 */
[----:B------:R-:W-:Y:S05]  /*1a270*/  BRA.DIV UR8, `(.L_x_481) ;  /* 0x0000000e08a87947 */ /* 0x000fea000b800000 */
[----:B------:R-:W-:-:S13]  /*1a280*/  ELECT P6, URZ, PT ;  /* 0x00000000003f782f */ /* 0x000fda00038c0000 */
.L_x_501:
[----:B------:R-:W0:Y:S01]  /*1a290*/  LDC R2, c[0x0][0x28c] ;  /* 0x0000a300ff027b82 */ /* 0x000e220000000800 */
[----:B------:R-:W-:Y:S01]  /*1a2a0*/  BSSY B1, `(.L_x_482) ;  /* 0x0000043000017945 */ /* 0x000fe20003800000 */
[----:B0-----:R-:W-:-:S13]  /*1a2b0*/  ISETP.LT.OR P6, PT, R2, 0x1, !P6 ;  /* 0x000000010200780c */ /* 0x001fda00077c1670 */
[----:B------:R-:W-:Y:S05]  /*1a2c0*/  @P6 BRA `(.L_x_483) ;  /* 0x0000000400006947 */ /* 0x000fea0003800000 */
[----:B------:R-:W-:Y:S01]  /*1a2d0*/  IMAD R14, R7, 0xc0, RZ ;  /* 0x000000c0070e7824 */ /* 0x000fe200078e02ff */
[----:B------:R-:W-:Y:S01]  /*1a2e0*/  MOV R4, R0 ;  /* 0x0000000000047202 */ /* 0x000fe20000000f00 */
[----:B------:R-:W-:Y:S02]  /*1a2f0*/  IMAD R15, R12, 0xe0, RZ ;  /* 0x000000e00c0f7824 */ /* 0x000fe400078e02ff */
[----:B------:R-:W-:Y:S02]  /*1a300*/  IMAD.MOV.U32 R16, RZ, RZ, RZ ;  /* 0x000000ffff107224 */ /* 0x000fe400078e00ff */
[----:B------:R-:W-:Y:S02]  /*1a310*/  IMAD.MOV.U32 R2, RZ, RZ, R9 ;  /* 0x000000ffff027224 */ /* 0x000fe400078e0009 */
[----:B------:R-:W-:-:S07]  /*1a320*/  IMAD.MOV.U32 R3, RZ, RZ, R8 ;  /* 0x000000ffff037224 */ /* 0x000fce00078e0008 */
.L_x_487:
[----:B------:R-:W0:Y:S01]  /*1a330*/  S2R R12, SR_CgaCtaId ;  /* 0x00000000000c7919 */ /* 0x000e220000008800 */
[----:B------:R-:W-:Y:S01]  /*1a340*/  MOV R5, 0x400 ;  /* 0x0000040000057802 */ /* 0x000fe20000000f00 */
[----:B------:R-:W1:Y:S03]  /*1a350*/  @!P2 LDC R7, c[0x0][0x500] ;  /* 0x00014000ff07ab82 */ /* 0x000e660000000800 */
[----:B0-----:R-:W-:Y:S02]  /*1a360*/  LEA R17, R12, R5, 0x18 ;  /* 0x000000050c117211 */ /* 0x001fe400078ec0ff */
[----:B------:R-:W-:-:S03]  /*1a370*/  SHF.L.U32 R5, R3, 0x1f, RZ ;  /* 0x0000001f03057819 */ /* 0x000fc600000006ff */
[----:B------:R-:W-:-:S04]  /*1a380*/  IMAD R12, R4, 0x8, R17 ;  /* 0x00000008040c7824 */ /* 0x000fc800078e0211 */
[----:B------:R-:W0:Y:S02]  /*1a390*/  SYNCS.PHASECHK.TRANS64.TRYWAIT P1, [R12+URZ+0x10], R5 ;  /* 0x000010050c0075a7 */ /* 0x000e24000802017f */
[----:B01----:R-:W-:Y:S05]  /*1a3a0*/  @!P1 BRA `(.L_x_484) ;  /* 0x0000000c007c9947 */ /* 0x003fea0003800000 */
.L_x_502:
[----:B0-----:R-:W-:Y:S01]  /*1a3b0*/  PRMT R5, R13, 0x9910, RZ ;  /* 0x000099100d057816 */ /* 0x001fe200000000ff */
[----:B------:R0:W-:Y:S03]  /*1a3c0*/  @!P2 SYNCS.ARRIVE.TRANS64 RZ, [R12+URZ], R7 ;  /* 0x000000070cffa9a7 */ /* 0x0001e6000800003f */
[----:B------:R-:W-:-:S13]  /*1a3d0*/  ISETP.NE.AND P1, PT, R5, 0x2, PT ;  /* 0x000000020500780c */ /* 0x000fda0003f25270 */
[----:B0-----:R-:W-:Y:S05]  /*1a3e0*/  @P1 BRA `(.L_x_485) ;  /* 0x0000000000041947 */ /* 0x001fea0003800000 */
[----:B------:R-:W-:Y:S01]  /*1a3f0*/  BPT.TRAP 0x1 ;  /* 0x000000040000795c */ /* 0x000fe20000300000 */
.L_x_485:
[----:B------:R-:W-:Y:S05]  /*1a400*/  @P0 BRA `(.L_x_486) ;  /* 0x0000000000040947 */ /* 0x000fea0003800000 */
[----:B------:R-:W-:Y:S01]  /*1a410*/  BPT.TRAP 0x1 ;  /* 0x000000040000795c */ /* 0x000fe20000300000 */
.L_x_486:
[--C-:B------:R-:W-:Y:S01]  /*1a420*/  IMAD R5, R4, 0xc000, R17.reuse ;  /* 0x0000c00004057824 */ /* 0x100fe200078e0211 */
[----:B------:R-:W-:Y:S01]  /*1a430*/  R2UR UR34, R16 ;  /* 0x00000000102272ca */ /* 0x000fe200000e0000 */
[----:B------:R-:W-:Y:S01]  /*1a440*/  IMAD R17, R4, 0xe000, R17 ;  /* 0x0000e00004117824 */ /* 0x000fe200078e0211 */
[----:B------:R-:W-:Y:S01]  /*1a450*/  R2UR UR33, R12 ;  /* 0x000000000c2172ca */ /* 0x000fe200000e0000 */
[----:B------:R-:W-:Y:S01]  /*1a460*/  VIADD R2, R2, 0xffffffff ;  /* 0xffffffff02027836 */ /* 0x000fe20000000000 */
[----:B------:R-:W-:Y:S01]  /*1a470*/  R2UR UR24, R5 ;  /* 0x00000000051872ca */ /* 0x000fe200000e0000 */
[----:B------:R-:W-:Y:S01]  /*1a480*/  UIADD3 UR14, UP0, UR38, 0xf0, URZ ;  /* 0x000000f0260e7890 */ /* 0x000fe2000ff1e03f */
[----:B------:R-:W-:Y:S01]  /*1a490*/  R2UR UR8, R17 ;  /* 0x00000000110872ca */ /* 0x000fe200000e0000 */
[----:B------:R-:W-:Y:S01]  /*1a4a0*/  UIADD3 UR40, UP1, UR38, 0x1f0, URZ ;  /* 0x000001f026287890 */ /* 0x000fe2000ff3e03f */
[----:B------:R-:W-:Y:S01]  /*1a4b0*/  R2UR UR36, R6 ;  /* 0x00000000062472ca */ /* 0x000fe200000e0000 */
[----:B------:R-:W-:Y:S01]  /*1a4c0*/  UIADD3.X UR15, URZ, UR39, URZ, UP0, !UPT ;  /* 0x000000273f0f7290 */ /* 0x000fe200087fe43f */
[----:B------:R-:W-:Y:S01]  /*1a4d0*/  R2UR UR35, R14 ;  /* 0x000000000e2372ca */ /* 0x000fe200000e0000 */
[----:B------:R-:W-:Y:S01]  /*1a4e0*/  UIADD3.X UR41, URZ, UR39, URZ, UP1, !UPT ;  /* 0x000000273f297290 */ /* 0x000fe20008ffe43f */
[----:B------:R-:W-:Y:S01]  /*1a4f0*/  R2UR UR19, R15 ;  /* 0x000000000f1372ca */ /* 0x000fe200000e0000 */
[----:B------:R-:W-:Y:S01]  /*1a500*/  UIADD3 UR26, UR34, 0x40, URZ ;  /* 0x00000040221a7890 */ /* 0x000fe2000fffe03f */
[----:B------:R-:W-:Y:S01]  /*1a510*/  ISETP.GT.AND P3, PT, R2, 0x1, PT ;  /* 0x000000010200780c */ /* 0x000fe20003f64270 */
[----:B------:R-:W-:Y:S01]  /*1a520*/  VIADD R4, R4, 0x1 ;  /* 0x0000000104047836 */ /* 0x000fe20000000000 */
[----:B------:R-:W-:Y:S01]  /*1a530*/  UMOV UR22, 0x0 ;  /* 0x0000000000167882 */ /* 0x000fe20000000000 */
[----:B------:R-:W-:Y:S01]  /*1a540*/  UIADD3 UR32, UR24, 0x100, URZ ;  /* 0x0000010018207890 */ /* 0x000fe2000fffe03f */
[----:B------:R-:W-:Y:S01]  /*1a550*/  VIADD R16, R16, 0x80 ;  /* 0x0000008010107836 */ /* 0x000fe20000000000 */
[----:B------:R-:W-:Y:S01]  /*1a560*/  UIADD3 UR24, UR24, 0x6100, URZ ;  /* 0x0000610018187890 */ /* 0x000fe2000fffe03f */
[----:B------:R-:W-:Y:S01]  /*1a570*/  ISETP.NE.AND P1, PT, R4, 0x2, PT ;  /* 0x000000020400780c */ /* 0x000fe20003f25270 */
[----:B------:R-:W-:-:S02]  /*1a580*/  UIADD3 UR16, UR8, 0x18100, URZ ;  /* 0x0001810008107890 */ /* 0x000fc4000fffe03f */
[----:B------:R-:W-:Y:S01]  /*1a590*/  UIADD3 UR8, UR8, 0x1f100, URZ ;  /* 0x0001f10008087890 */ /* 0x000fe2000fffe03f */
[----:B------:R-:W-:Y:S01]  /*1a5a0*/  SEL R12, RZ, 0x1, P1 ;  /* 0x00000001ff0c7807 */ /* 0x000fe20000800000 */
[----:B------:R-:W-:Y:S01]  /*1a5b0*/  UMOV UR23, 0x10000000 ;  /* 0x1000000000177882 */ /* 0x000fe20000000000 */
[----:B------:R-:W-:Y:S01]  /*1a5c0*/  UMOV UR25, UR33 ;  /* 0x0000002100197c82 */ /* 0x000fe20008000000 */
[----:B------:R-:W-:Y:S01]  /*1a5d0*/  UMOV UR28, UR36 ;  /* 0x00000024001c7c82 */ /* 0x000fe20008000000 */
[----:B------:R-:W-:Y:S01]  /*1a5e0*/  UMOV UR27, UR35 ;  /* 0x00000023001b7c82 */ /* 0x000fe20008000000 */
[----:B------:R-:W-:Y:S01]  /*1a5f0*/  UMOV UR17, UR33 ;  /* 0x0000002100117c82 */ /* 0x000fe20008000000 */
[----:B------:R-:W-:Y:S01]  /*1a600*/  UMOV UR18, UR34 ;  /* 0x0000002200127c82 */ /* 0x000fe20008000000 */
[----:B------:R-:W-:Y:S01]  /*1a610*/  UMOV UR20, UR36 ;  /* 0x0000002400147c82 */ /* 0x000fe20008000000 */
[----:B------:R0:W-:Y:S01]  /*1a620*/  UTMALDG.3D [UR32], [UR14], desc[UR22] ;  /* 0x000016200e0075b4 */ /* 0x0001e20008011000 */
[----:B------:R-:W-:Y:S01]  /*1a630*/  UMOV UR9, UR33 ;  /* 0x0000002100097c82 */ /* 0x000fe20008000000 */
[----:B------:R-:W-:Y:S01]  /*1a640*/  UMOV UR11, UR19 ;  /* 0x00000013000b7c82 */ /* 0x000fe20008000000 */
[----:B------:R-:W-:Y:S01]  /*1a650*/  UMOV UR12, UR36 ;  /* 0x00000024000c7c82 */ /* 0x000fe20008000000 */
[----:B------:R-:W-:Y:S01]  /*1a660*/  UMOV UR10, UR26 ;  /* 0x0000001a000a7c82 */ /* 0x000fe20008000000 */
[----:B------:R-:W-:-:S02]  /*1a670*/  LOP3.LUT R3, R3, R12, RZ, 0x3c, !PT ;  /* 0x0000000c03037212 */ /* 0x000fc400078e3cff */
[----:B------:R-:W-:Y:S01]  /*1a680*/  SEL R4, R4, RZ, P1 ;  /* 0x000000ff04047207 */ /* 0x000fe20000800000 */
[----:B------:R0:W-:Y:S01]  /*1a690*/  UTMALDG.3D [UR24], [UR14], desc[UR22] ;  /* 0x000016180e0075b4 */ /* 0x0001e20008011000 */
[----:B------:R0:W-:Y:S01]  /*1a6a0*/  UTMALDG.3D [UR16], [UR40], desc[UR22] ;  /* 0x00001610280075b4 */ /* 0x0001e20008011000 */
[----:B------:R0:W-:Y:S02]  /*1a6b0*/  UTMALDG.3D [UR8], [UR40], desc[UR22] ;  /* 0x00001608280075b4 */ /* 0x0001e40008011000 */
[----:B0-----:R-:W-:Y:S05]  /*1a6c0*/  @P3 BRA `(.L_x_487) ;  /* 0xfffffffc00183947 */ /* 0x001fea000383ffff */
.L_x_483:
[----:B------:R-:W-:Y:S05]  /*1a6d0*/  BSYNC B1 ;  /* 0x0000000000017941 */ /* 0x000fea0003800000 */
.L_x_482:
[----:B------:R-:W2:Y:S01]  /*1a6e0*/  LDL.LU R18, [R1+0x88] ;  /* 0x0000880001127983 */ /* 0x000ea20000300800 */
[----:B------:R-:W-:Y:S01]  /*1a6f0*/  LOP3.LUT P3, RZ, R10, 0xff, RZ, 0xc0, !PT ;  /* 0x000000ff0aff7812 */ /* 0x000fe2000786c0ff */
[----:B------:R-:W-:Y:S02]  /*1a700*/  ULDC.64 UR8, c[0x0][0x650] ;  /* 0x0001940000087ab9 */ /* 0x000fe40000000a00 */
[----:B------:R-:W3:Y:S01]  /*1a710*/  LDL.LU R17, [R1+0x8c] ;  /* 0x00008c0001117983 */ /* 0x000ee20000300800 */
[----:B------:R-:W-:Y:S01]  /*1a720*/  IADD3 R0, R11, R0, RZ ;  /* 0x000000000b007210 */ /* 0x000fe20007ffe0ff */
[----:B------:R-:W-:Y:S01]  /*1a730*/  BSSY B1, `(.L_x_488) ;  /* 0x0000071000017945 */ /* 0x000fe20003800000 */
[----:B------:R-:W-:Y:S01]  /*1a740*/  IMAD.MOV.U32 R7, RZ, RZ, -0x1 ;  /* 0xffffffffff077424 */ /* 0x000fe200078e00ff */
[----:B------:R-:W-:Y:S01]  /*1a750*/  PRMT R10, RZ, 0x7610, R10 ;  /* 0x00007610ff0a7816 */ /* 0x000fe2000000000a */
[----:B------:R-:W-:Y:S01]  /*1a760*/  IMAD.MOV.U32 R12, RZ, RZ, -0x1 ;  /* 0xffffffffff0c7424 */ /* 0x000fe200078e00ff */
[----:B------:R-:W-:Y:S01]  /*1a770*/  ISETP.GT.U32.AND P1, PT, R0, 0x1, PT ;  /* 0x000000010000780c */ /* 0x000fe20003f24070 */
[----:B------:R-:W-:Y:S01]  /*1a780*/  IMAD.MOV.U32 R6, RZ, RZ, -0x1 ;  /* 0xffffffffff067424 */ /* 0x000fe200078e00ff */
[----:B------:R-:W-:-:S02]  /*1a790*/  SHF.R.U32.HI R2, RZ, 0x1, R0 ;  /* 0x00000001ff027819 */ /* 0x000fc40000011600 */
[----:B------:R-:W0:Y:S01]  /*1a7a0*/  @P3 S2R R4, SR_CgaCtaId ;  /* 0x0000000000043919 */ /* 0x000e220000008800 */
[----:B------:R-:W-:Y:S02]  /*1a7b0*/  @P3 MOV R3, 0x400 ;  /* 0x0000040000033802 */ /* 0x000fe40000000f00 */
[----:B------:R-:W-:Y:S02]  /*1a7c0*/  ISETP.LT.U32.AND P1, PT, R11, 0x2, P1 ;  /* 0x000000020b00780c */ /* 0x000fe40000f21070 */
[----:B------:R-:W-:Y:S02]  /*1a7d0*/  LOP3.LUT R2, R2, 0x1, RZ, 0xc0, !PT ;  /* 0x0000000102027812 */ /* 0x000fe400078ec0ff */
[----:B------:R-:W-:Y:S02]  /*1a7e0*/  LOP3.LUT R0, R0, 0x1, RZ, 0xc0, !PT ;  /* 0x0000000100007812 */ /* 0x000fe400078ec0ff */
[----:B0-----:R-:W-:-:S04]  /*1a7f0*/  @P3 LEA R3, R4, R3, 0x18 ;  /* 0x0000000304033211 */ /* 0x001fc800078ec0ff */
[----:B------:R0:W-:Y:S01]  /*1a800*/  @P3 SYNCS.ARRIVE.TRANS64.A1T0 RZ, [R3+URZ+0x38], RZ ;  /* 0x000038ff03ff39a7 */ /* 0x0001e2000810003f */
[----:B------:R-:W-:-:S04]  /*1a810*/  ISETP.NE.U32.AND P3, PT, R2, 0x1, PT ;  /* 0x000000010200780c */ /* 0x000fc80003f65070 */
[----:B------:R-:W-:Y:S02]  /*1a820*/  ISETP.GT.U32.AND P3, PT, R11, 0x1, !P3 ;  /* 0x000000010b00780c */ /* 0x000fe40005f64070 */
[----:B0-----:R-:W-:Y:S02]  /*1a830*/  SEL R3, RZ, 0x1, !P1 ;  /* 0x00000001ff037807 */ /* 0x001fe40004800000 */
[----:B------:R-:W-:-:S04]  /*1a840*/  SEL R2, RZ, 0x1, !P3 ;  /* 0x00000001ff027807 */ /* 0x000fc80005800000 */
[----:B------:R-:W-:Y:S02]  /*1a850*/  LOP3.LUT R8, R2, R8, R3, 0x96, !PT ;  /* 0x0000000802087212 */ /* 0x000fe400078e9603 */
[----:B------:R-:W-:Y:S02]  /*1a860*/  PRMT R2, RZ, 0x7610, R2 ;  /* 0x00007610ff027816 */ /* 0x000fe40000000002 */
[----:B---3--:R-:W-:-:S04]  /*1a870*/  IADD3 R17, P4, R17, UR30, RZ ;  /* 0x0000001e11117c10 */ /* 0x008fc8000ff9e0ff */
[----:B--2---:R-:W-:Y:S01]  /*1a880*/  IADD3.X R18, R18, UR7, RZ, P4, !PT ;  /* 0x0000000712127c10 */ /* 0x004fe2000a7fe4ff */
[----:B------:R0:W-:Y:S01]  /*1a890*/  STL [R1+0x8c], R17 ;  /* 0x00008c1101007387 */ /* 0x0001e20000100800 */
[----:B------:R-:W-:-:S03]  /*1a8a0*/  ISETP.GE.U32.AND P4, PT, R17, UR8, PT ;  /* 0x0000000811007c0c */ /* 0x000fc6000bf86070 */
[----:B------:R0:W-:Y:S01]  /*1a8b0*/  STL [R1+0x88], R18 ;  /* 0x0000881201007387 */ /* 0x0001e20000100800 */
[----:B------:R-:W-:-:S13]  /*1a8c0*/  ISETP.GE.U32.AND.EX P1, PT, R18, UR9, PT, P4 ;  /* 0x0000000912007c0c */ /* 0x000fda000bf26140 */
[----:B0-----:R-:W-:Y:S05]  /*1a8d0*/  @P1 BRA `(.L_x_489) ;  /* 0x0000000400581947 */ /* 0x001fea0003800000 */
[----:B------:R-:W-:Y:S01]  /*1a8e0*/  ULDC.64 UR8, c[0x0][0x628] ;  /* 0x00018a0000087ab9 */ /* 0x000fe20000000a00 */
[----:B------:R-:W0:Y:S01]  /*1a8f0*/  S2R R14, SR_CTAID.X ;  /* 0x00000000000e7919 */ /* 0x000e220000002500 */
[----:B------:R-:W-:Y:S01]  /*1a900*/  ISETP.NE.U32.AND P1, PT, RZ, UR8, PT ;  /* 0x00000008ff007c0c */ /* 0x000fe2000bf25070 */
[----:B------:R-:W-:Y:S01]  /*1a910*/  ULDC UR11, c[0x0][0x630] ;  /* 0x00018c00000b7ab9 */ /* 0x000fe20000000800 */
[----:B------:R-:W-:Y:S01]  /*1a920*/  IMAD.MOV.U32 R2, RZ, RZ, R17 ;  /* 0x000000ffff027224 */ /* 0x000fe200078e0011 */
[----:B------:R-:W1:Y:S01]  /*1a930*/  S2R R12, SR_CTAID.Y ;  /* 0x00000000000c7919 */ /* 0x000e620000002600 */
[----:B------:R-:W-:Y:S02]  /*1a940*/  ISETP.NE.AND.EX P1, PT, RZ, UR9, PT, P1 ;  /* 0x00000009ff007c0c */ /* 0x000fe4000bf25310 */
[----:B------:R-:W-:-:S11]  /*1a950*/  MOV R3, R18 ;  /* 0x0000001200037202 */ /* 0x000fd60000000f00 */
[----:B------:R-:W-:Y:S05]  /*1a960*/  @!P1 BRA `(.L_x_490) ;  /* 0x0000000000289947 */ /* 0x000fea0003800000 */
[----:B------:R-:W-:Y:S02]  /*1a970*/  ULDC UR10, c[0x0][0x634] ;  /* 0x00018d00000a7ab9 */ /* 0x000fe40000000800 */
[----:B------:R-:W-:-:S05]  /*1a980*/  IADD3 R7, P1, R17, UR10, RZ ;  /* 0x0000000a11077c10 */ /* 0x000fca000ff3e0ff */
[----:B------:R-:W-:-:S04]  /*1a990*/  IMAD.X R15, RZ, RZ, R18, P1 ;  /* 0x000000ffff0f7224 */ /* 0x000fc800008e0612 */
[----:B------:R-:W-:-:S04]  /*1a9a0*/  IMAD.WIDE.U32 R4, R15, UR8, RZ ;  /* 0x000000080f047c25 */ /* 0x000fc8000f8e00ff */
[----:B------:R-:W-:-:S04]  /*1a9b0*/  IMAD.WIDE.U32 R4, P1, R7, UR9, R4 ;  /* 0x0000000907047c25 */ /* 0x000fc8000f820004 */
[----:B------:R-:W-:-:S04]  /*1a9c0*/  IMAD.WIDE.U32 R6, R7, UR8, RZ ;  /* 0x0000000807067c25 */ /* 0x000fc8000f8e00ff */
[----:B------:R-:W-:Y:S01]  /*1a9d0*/  IMAD.X R3, RZ, RZ, RZ, P1 ;  /* 0x000000ffff037224 */ /* 0x000fe200008e06ff */
[----:B------:R-:W-:Y:S01]  /*1a9e0*/  IADD3 RZ, P1, R7, R4, RZ ;  /* 0x0000000407ff7210 */ /* 0x000fe20007f3e0ff */
[----:B------:R-:W-:-:S04]  /*1a9f0*/  IMAD.MOV.U32 R2, RZ, RZ, R5 ;  /* 0x000000ffff027224 */ /* 0x000fc800078e0005 */
[----:B------:R-:W-:-:S08]  /*1aa00*/  IMAD.WIDE.U32.X R2, R15, UR9, R2, P1 ;  /* 0x000000090f027c25 */ /* 0x000fd000088e0402 */
.L_x_490:
[--C-:B------:R-:W-:Y:S01]  /*1aa10*/  SHF.R.U64 R6, R2, UR11, R3.reuse ;  /* 0x0000000b02067c19 */ /* 0x100fe20008001203 */
[----:B------:R-:W-:Y:S01]  /*1aa20*/  ULDC.64 UR8, c[0x0][0x620] ;  /* 0x0001880000087ab9 */ /* 0x000fe20000000a00 */
[----:B------:R-:W-:Y:S01]  /*1aa30*/  SHF.R.U32.HI R2, RZ, UR11, R3 ;  /* 0x0000000bff027c19 */ /* 0x000fe20008011603 */
[----:B------:R-:W-:Y:S01]  /*1aa40*/  IMAD.MOV.U32 R3, RZ, RZ, R18 ;  /* 0x000000ffff037224 */ /* 0x000fe200078e0012 */
[----:B------:R-:W-:Y:S01]  /*1aa50*/  IADD3 R5, P1, RZ, -R6, RZ ;  /* 0x80000006ff057210 */ /* 0x000fe20007f3e0ff */
[----:B------:R-:W2:Y:S01]  /*1aa60*/  LDC R21, c[0x0][0x144] ;  /* 0x00005100ff157b82 */ /* 0x000ea20000000800 */
[----:B0-----:R-:W-:Y:S01]  /*1aa70*/  I2FP.F32.U32 R7, R14 ;  /* 0x0000000e00077245 */ /* 0x001fe20000201000 */
[----:B------:R-:W-:Y:S01]  /*1aa80*/  ULDC.64 UR12, c[0x0][0x640] ;  /* 0x00019000000c7ab9 */ /* 0x000fe20000000a00 */
[----:B------:R-:W-:Y:S01]  /*1aa90*/  ULDC UR10, c[0x0][0x608] ;  /* 0x00018200000a7ab9 */ /* 0x000fe20000000800 */
[----:B------:R-:W-:Y:S01]  /*1aaa0*/  IMAD.X R2, RZ, RZ, ~R2, P1 ;  /* 0x000000ffff027224 */ /* 0x000fe200008e0e02 */
[----:B------:R-:W-:-:S03]  /*1aab0*/  ISETP.NE.U32.AND P1, PT, RZ, UR12, PT ;  /* 0x0000000cff007c0c */ /* 0x000fc6000bf25070 */
[----:B------:R-:W-:Y:S01]  /*1aac0*/  IMAD R4, R2, UR8, RZ ;  /* 0x0000000802047c24 */ /* 0x000fe2000f8e02ff */
[----:B------:R-:W-:Y:S02]  /*1aad0*/  MOV R2, R17 ;  /* 0x0000001100027202 */ /* 0x000fe40000000f00 */
[----:B------:R-:W0:Y:S01]  /*1aae0*/  LDC R17, c[0x0][0x148] ;  /* 0x00005200ff117b82 */ /* 0x000e220000000800 */
[----:B------:R-:W-:Y:S02]  /*1aaf0*/  ISETP.NE.AND.EX P1, PT, RZ, UR13, PT, P1 ;  /* 0x0000000dff007c0c */ /* 0x000fe4000bf25310 */
[----:B------:R-:W-:Y:S01]  /*1ab00*/  IMAD.WIDE.U32 R2, R5, UR8, R2 ;  /* 0x0000000805027c25 */ /* 0x000fe2000f8e0002 */
[----:B------:R-:W-:-:S03]  /*1ab10*/  ULDC UR8, c[0x0][0x150] ;  /* 0x0000540000087ab9 */ /* 0x000fc60000000800 */
[----:B------:R-:W-:Y:S02]  /*1ab20*/  IMAD R5, R5, UR9, R4 ;  /* 0x0000000905057c24 */ /* 0x000fe4000f8e0204 */
[----:B------:R-:W-:Y:S01]  /*1ab30*/  FMUL R4, R7, UR8 ;  /* 0x0000000807047c20 */ /* 0x000fe20008400000 */
[----:B------:R-:W-:Y:S01]  /*1ab40*/  ULDC UR8, c[0x0][0x618] ;  /* 0x0001860000087ab9 */ /* 0x000fe20000000800 */
[----:B------:R-:W-:Y:S01]  /*1ab50*/  ULDC UR9, c[0x0][0x154] ;  /* 0x0000550000097ab9 */ /* 0x000fe20000000800 */
[----:B------:R-:W-:-:S03]  /*1ab60*/  IMAD.IADD R3, R3, 0x1, R5 ;  /* 0x0000000103037824 */ /* 0x000fc600078e0205 */
[----:B------:R-:W3:Y:S02]  /*1ab70*/  F2I.U32.TRUNC.NTZ R4, R4 ;  /* 0x0000000400047305 */ /* 0x000ee4000020f000 */
[----:B------:R-:W-:Y:S02]  /*1ab80*/  SHF.R.U64 R7, R2, UR8, R3 ;  /* 0x0000000802077c19 */ /* 0x000fe40008001203 */
[----:B-1----:R-:W-:-:S05]  /*1ab90*/  I2FP.F32.U32 R2, R12 ;  /* 0x0000000c00027245 */ /* 0x002fca0000201000 */
[----:B------:R-:W-:Y:S01]  /*1aba0*/  FMUL R18, R2, UR9 ;  /* 0x0000000902127c20 */ /* 0x000fe20008400000 */
[----:B------:R-:W-:Y:S01]  /*1abb0*/  SHF.R.U32.HI R2, RZ, UR8, R3 ;  /* 0x00000008ff027c19 */ /* 0x000fe20008011603 */
[----:B------:R-:W-:-:S03]  /*1abc0*/  ULDC UR8, c[0x0][0x658] ;  /* 0x0001960000087ab9 */ /* 0x000fc60000000800 */
[--C-:B------:R-:W-:Y:S01]  /*1abd0*/  SHF.R.U64 R16, R7, UR10, R2.reuse ;  /* 0x0000000a07107c19 */ /* 0x100fe20008001202 */
[----:B------:R-:W1:Y:S01]  /*1abe0*/  F2I.U32.TRUNC.NTZ R18, R18 ;  /* 0x0000001200127305 */ /* 0x000e62000020f000 */
[----:B------:R-:W-:Y:S01]  /*1abf0*/  SHF.R.U32.HI R3, RZ, UR10, R2 ;  /* 0x0000000aff037c19 */ /* 0x000fe20008011602 */
[----:B---3--:R-:W-:-:S03]  /*1ac00*/  IMAD.MOV R4, RZ, RZ, -R4 ;  /* 0x000000ffff047224 */ /* 0x008fc600078e0a04 */
[--C-:B------:R-:W-:Y:S01]  /*1ac10*/  SHF.R.U64 R15, R16, UR8, R3.reuse ;  /* 0x00000008100f7c19 */ /* 0x100fe20008001203 */
[----:B--2---:R-:W-:Y:S01]  /*1ac20*/  IMAD R14, R21, R4, R14 ;  /* 0x00000004150e7224 */ /* 0x004fe200078e020e */
[----:B------:R-:W-:-:S03]  /*1ac30*/  SHF.R.U32.HI R19, RZ, UR8, R3 ;  /* 0x00000008ff137c19 */ /* 0x000fc60008011603 */
[----:B------:R-:W-:Y:S01]  /*1ac40*/  IMAD.MOV.U32 R2, RZ, RZ, R15 ;  /* 0x000000ffff027224 */ /* 0x000fe200078e000f */
[----:B------:R-:W-:Y:S01]  /*1ac50*/  MOV R3, R19 ;  /* 0x0000001300037202 */ /* 0x000fe20000000f00 */
[----:B------:R-:W-:Y:S06]  /*1ac60*/  @!P1 BRA `(.L_x_491) ;  /* 0x0000000000289947 */ /* 0x000fec0003800000 */
[----:B------:R-:W-:Y:S02]  /*1ac70*/  ULDC UR8, c[0x0][0x64c] ;  /* 0x0001930000087ab9 */ /* 0x000fe40000000800 */
[----:B------:R-:W-:-:S05]  /*1ac80*/  IADD3 R3, P1, R15, UR8, RZ ;  /* 0x000000080f037c10 */ /* 0x000fca000ff3e0ff */
[----:B------:R-:W-:-:S04]  /*1ac90*/  IMAD.X R19, RZ, RZ, R19, P1 ;  /* 0x000000ffff137224 */ /* 0x000fc800008e0613 */
[----:B------:R-:W-:-:S04]  /*1aca0*/  IMAD.WIDE.U32 R4, R19, UR12, RZ ;  /* 0x0000000c13047c25 */ /* 0x000fc8000f8e00ff */
[----:B------:R-:W-:-:S04]  /*1acb0*/  IMAD.WIDE.U32 R4, P1, R3, UR13, R4 ;  /* 0x0000000d03047c25 */ /* 0x000fc8000f820004 */
[----:B------:R-:W-:-:S04]  /*1acc0*/  IMAD.WIDE.U32 R2, R3, UR12, RZ ;  /* 0x0000000c03027c25 */ /* 0x000fc8000f8e00ff */
[----:B------:R-:W-:Y:S01]  /*1acd0*/  IMAD.MOV.U32 R2, RZ, RZ, R5 ;  /* 0x000000ffff027224 */ /* 0x000fe200078e0005 */
[----:B------:R-:W-:Y:S01]  /*1ace0*/  IADD3 RZ, P3, R3, R4, RZ ;  /* 0x0000000403ff7210 */ /* 0x000fe20007f7e0ff */
[----:B------:R-:W-:-:S04]  /*1acf0*/  IMAD.X R3, RZ, RZ, RZ, P1 ;  /* 0x000000ffff037224 */ /* 0x000fc800008e06ff */
[----:B------:R-:W-:-:S08]  /*1ad00*/  IMAD.WIDE.U32.X R2, R19, UR13, R2, P3 ;  /* 0x0000000d13027c25 */ /* 0x000fd000098e0402 */
.L_x_491:
[----:B------:R-:W2:Y:S01]  /*1ad10*/  LDC R4, c[0x0][0x65c] ;  /* 0x00019700ff047b82 */ /* 0x000ea20000000800 */
[----:B------:R-:W-:Y:S01]  /*1ad20*/  ULDC UR8, c[0x0][0x648] ;  /* 0x0001920000087ab9 */ /* 0x000fe20000000800 */
[----:B------:R-:W-:Y:S01]  /*1ad30*/  LOP3.LUT R16, R16, UR6, RZ, 0xc0, !PT ;  /* 0x0000000610107c12 */ /* 0x000fe2000f8ec0ff */
[----:B-1----:R-:W-:Y:S01]  /*1ad40*/  IMAD.MOV R18, RZ, RZ, -R18 ;  /* 0x000000ffff127224 */ /* 0x002fe200078e0a12 */
[----:B------:R-:W-:Y:S01]  /*1ad50*/  SHF.R.U64 R3, R2, UR8, R3 ;  /* 0x0000000802037c19 */ /* 0x000fe20008001203 */
[----:B------:R-:W-:Y:S01]  /*1ad60*/  ULDC UR8, c[0x0][0x638] ;  /* 0x00018e0000087ab9 */ /* 0x000fe20000000800 */
[----:B------:R-:W-:Y:S02]  /*1ad70*/  ULDC UR9, c[0x0][0x610] ;  /* 0x0001840000097ab9 */ /* 0x000fe40000000800 */
[C---:B------:R-:W-:Y:S01]  /*1ad80*/  IADD3 R2, -R3.reuse, RZ, RZ ;  /* 0x000000ff03027210 */ /* 0x040fe20007ffe1ff */
[----:B------:R-:W-:-:S04]  /*1ad90*/  IMAD R3, R3, UR5, R16 ;  /* 0x0000000503037c24 */ /* 0x000fc8000f8e0210 */
[----:B------:R-:W-:Y:S01]  /*1ada0*/  IMAD R15, R2, UR8, R15 ;  /* 0x00000008020f7c24 */ /* 0x000fe2000f8e020f */
[----:B------:R-:W-:Y:S01]  /*1adb0*/  ULDC UR8, c[0x0][0x600] ;  /* 0x0001800000087ab9 */ /* 0x000fe20000000800 */
[----:B------:R-:W-:Y:S01]  /*1adc0*/  IMAD.MOV.U32 R2, RZ, RZ, 0x1 ;  /* 0x00000001ff027424 */ /* 0x000fe200078e00ff */
[----:B--2---:R-:W-:Y:S02]  /*1add0*/  ISETP.NE.AND P1, PT, R4, 0x1, PT ;  /* 0x000000010400780c */ /* 0x004fe40003f25270 */
[----:B------:R-:W-:-:S05]  /*1ade0*/  LOP3.LUT R4, R7, UR4, RZ, 0xc0, !PT ;  /* 0x0000000407047c12 */ /* 0x000fca000f8ec0ff */
[----:B------:R-:W-:-:S06]  /*1adf0*/  IMAD R15, R15, UR8, R4 ;  /* 0x000000080f0f7c24 */ /* 0x000fcc000f8e0204 */
[----:B0-----:R-:W-:-:S04]  /*1ae00*/  @P1 IMAD R14, R17, R18, R12 ;  /* 0x00000012110e1224 */ /* 0x001fc800078e020c */
[----:B------:R-:W-:-:S05]  /*1ae10*/  IMAD R14, R3, UR9, R14 ;  /* 0x00000009030e7c24 */ /* 0x000fca000f8e020e */
[----:B------:R-:W-:Y:S02]  /*1ae20*/  SEL R12, R15, R14, !P1 ;  /* 0x0000000e0f0c7207 */ /* 0x000fe40004800000 */
[----:B------:R-:W-:-:S07]  /*1ae30*/  SEL R7, R14, R15, !P1 ;  /* 0x0000000f0e077207 */ /* 0x000fce0004800000 */
.L_x_489:
[----:B------:R-:W-:Y:S05]  /*1ae40*/  BSYNC B1 ;  /* 0x0000000000017941 */ /* 0x000fea0003800000 */
.L_x_488:
[----:B------:R-:W-:-:S13]  /*1ae50*/  LOP3.LUT P1, RZ, R2, 0xff, RZ, 0xc0, !PT ;  /* 0x000000ff02ff7812 */ /* 0x000fda000782c0ff */
[----:B------:R-:W-:Y:S05]  /*1ae60*/  @P1 BRA `(.L_x_492) ;  /* 0xfffffff000fc1947 */ /* 0x000fea000383ffff */
[----:B------:R-:W-:Y:S05]  /*1ae70*/  BSYNC B0 ;  /* 0x0000000000007941 */ /* 0x000fea0003800000 */
.L_x_480:
[----:B------:R-:W-:-:S03]  /*1ae80*/  UMOV UR8, 0xffffffff ;  /* 0xffffffff00087882 */ /* 0x000fc60000000000 */
[----:B------:R-:W-:Y:S05]  /*1ae90*/  BRA.DIV UR8, `(.L_x_493) ;  /* 0x0000000208d47947 */ /* 0x000fea000b800000 */
[----:B------:R-:W-:-:S13]  /*1aea0*/  ELECT P6, URZ, PT ;  /* 0x00000000003f782f */ /* 0x000fda00038c0000 */
.L_x_505:
[----:B------:R-:W-:Y:S04]  /*1aeb0*/  BSSY B0, `(.L_x_494) ;  /* 0x000001a000007945 */ /* 0x000fe80003800000 */
[----:B------:R-:W-:Y:S05]  /*1aec0*/  @!P6 BRA `(.L_x_495) ;  /* 0x000000000060e947 */ /* 0x000fea0003800000 */
[----:B------:R-:W2:Y:S02]  /*1aed0*/  LDL.LU R2, [R1+0x80] ;  /* 0x0000800001027983 */ /* 0x000ea40000300800 */
[----:B--2---:R-:W-:-:S04]  /*1aee0*/  LOP3.LUT R2, R2, 0x2, RZ, 0xfc, !PT ;  /* 0x0000000202027812 */ /* 0x004fc800078efcff */
[----:B------:R-:W-:-:S13]  /*1aef0*/  ISETP.NE.AND P0, PT, R2, 0x3, PT ;  /* 0x000000030200780c */ /* 0x000fda0003f05270 */
[----:B------:R-:W-:Y:S05]  /*1af00*/  @!P0 BRA `(.L_x_496) ;  /* 0x0000000000048947 */ /* 0x000fea0003800000 */
[----:B------:R-:W-:Y:S01]  /*1af10*/  BPT.TRAP 0x1 ;  /* 0x000000040000795c */ /* 0x000fe20000300000 */
.L_x_496:
[----:B------:R-:W0:Y:S01]  /*1af20*/  S2R R3, SR_CgaCtaId ;  /* 0x0000000000037919 */ /* 0x000e220000008800 */
[----:B------:R-:W-:-:S04]  /*1af30*/  MOV R2, 0x400 ;  /* 0x0000040000027802 */ /* 0x000fc80000000f00 */
[----:B0-----:R-:W-:Y:S02]  /*1af40*/  LEA R3, R3, R2, 0x18 ;  /* 0x0000000203037211 */ /* 0x001fe400078ec0ff */
[----:B------:R-:W-:-:S03]  /*1af50*/  SHF.L.U32 R2, R8, 0x1f, RZ ;  /* 0x0000001f08027819 */ /* 0x000fc600000006ff */
[----:B------:R-:W-:-:S04]  /*1af60*/  VIADD R3, R3, 0x10 ;  /* 0x0000001003037836 */ /* 0x000fc80000000000 */
[C---:B------:R-:W-:Y:S02]  /*1af70*/  IMAD R7, R0.reuse, 0x8, R3 ;  /* 0x0000000800077824 */ /* 0x040fe400078e0203 */
[----:B------:R-:W-:Y:S02]  /*1af80*/  VIADD R0, R0, 0x1 ;  /* 0x0000000100007836 */ /* 0x000fe40000000000 */
[----:B------:R-:W0:Y:S03]  /*1af90*/  SYNCS.PHASECHK.TRANS64.TRYWAIT P0, [R7+URZ], R2 ;  /* 0x00000002070075a7 */ /* 0x000e26000800017f */
[----:B------:R-:W-:-:S04]  /*1afa0*/  ISETP.NE.AND P1, PT, R0, 0x2, PT ;  /* 0x000000020000780c */ /* 0x000fc80003f25270 */
[----:B------:R-:W-:Y:S02]  /*1afb0*/  SEL R5, RZ, 0x1, P1 ;  /* 0x00000001ff057807 */ /* 0x000fe40000800000 */
[----:B------:R-:W-:Y:S02]  /*1afc0*/  SEL R0, R0, RZ, P1 ;  /* 0x000000ff00007207 */ /* 0x000fe40000800000 */
[----:B------:R-:W-:Y:S01]  /*1afd0*/  LOP3.LUT R5, R8, R5, RZ, 0x3c, !PT ;  /* 0x0000000508057212 */ /* 0x000fe200078e3cff */
[----:B0-----:R-:W-:Y:S06]  /*1afe0*/  @!P0 BRA `(.L_x_497) ;  /* 0x0000000000a08947 */ /* 0x001fec0003800000 */
.L_x_506:
[----:B------:R-:W-:Y:S02]  /*1aff0*/  LEA R3, R0, R3, 0x3 ;  /* 0x0000000300037211 */ /* 0x000fe400078e18ff */
[----:B------:R-:W-:-:S07]  /*1b000*/  SHF.L.U32 R0, R5, 0x1f, RZ ;  /* 0x0000001f05007819 */ /* 0x000fce00000006ff */
.L_x_498:
[----:B-1----:R1:W2:Y:S02]  /*1b010*/  SYNCS.PHASECHK.TRANS64.TRYWAIT P0, [R3+URZ], R0 ;  /* 0x00000000030075a7 */ /* 0x0022a4000800017f */
[----:B--2---:R-:W-:Y:S05]  /*1b020*/  @!P0 NANOSLEEP.SYNCS 0x989680 ;  /* 0x009896800000895d */ /* 0x004fea0003900000 */
[----:B------:R-:W2:Y:S02]  /*1b030*/  @!P0 SYNCS.PHASECHK.TRANS64 P0, [R3+URZ], R0 ;  /* 0x00000000030085a7 */ /* 0x000ea4000800007f */
[----:B--2---:R-:W-:Y:S05]  /*1b040*/  @!P0 BRA `(.L_x_498) ;  /* 0xfffffffc00f08947 */ /* 0x004fea000383ffff */
.L_x_495:
[----:B------:R-:W-:Y:S05]  /*1b050*/  BSYNC B0 ;  /* 0x0000000000007941 */ /* 0x000fea0003800000 */
.L_x_494:
[----:B------:R-:W-:Y:S05]  /*1b060*/  EXIT ;  /* 0x000000000000794d */ /* 0x000fea0003800000 */
.L_x_17:
[----:B-1----:R1:W4:Y:S02]  /*1b070*/  SYNCS.PHASECHK.TRANS64.TRYWAIT P1, [R3+URZ], R0 ;  /* 0x00000000030075a7 */ /* 0x002324000802017f */
[----:B----4-:R-:W-:Y:S05]  /*1b080*/  @!P1 NANOSLEEP.SYNCS 0x989680 ;  /* 0x009896800000995d */ /* 0x010fea0003900000 */
[----:B------:R-:W4:Y:S02]  /*1b090*/  @!P1 SYNCS.PHASECHK.TRANS64 P1, [R3+URZ], R0 ;  /* 0x00000000030095a7 */ /* 0x000f24000802007f */
[----:B----4-:R-:W-:Y:S05]  /*1b0a0*/  @!P1 BRA `(.L_x_17) ;  /* 0xfffffffc00f09947 */ /* 0x010fea000383ffff */
[----:B------:R-:W-:Y:S05]  /*1b0b0*/  BRA `(.L_x_16) ;  /* 0xfffffe6000787947 */ /* 0x000fea000383ffff */
.L_x_22:
[----:B--2---:R-:W-:-:S04]  /*1b0c0*/  IMAD.U32 R6, RZ, RZ, UR8 ;  /* 0x00000008ff067e24 */ /* 0x004fc8000f8e00ff */
[----:B------:R2:W3:Y:S03]  /*1b0d0*/  SYNCS.PHASECHK.TRANS64.TRYWAIT P1, [R6+URZ], R0 ;  /* 0x00000000060075a7 */ /* 0x0004e6000802017f */
[----:B---3--:R-:W-:Y:S05]  /*1b0e0*/  @!P1 NANOSLEEP.SYNCS 0x989680 ;  /* 0x009896800000995d */ /* 0x008fea0003900000 */
[----:B------:R-:W3:Y:S02]  /*1b0f0*/  @!P1 SYNCS.PHASECHK.TRANS64 P1, [R6+URZ], R0 ;  /* 0x00000000060095a7 */ /* 0x000ee4000802007f */
[----:B---3--:R-:W-:Y:S05]  /*1b100*/  @!P1 BRA `(.L_x_22) ;  /* 0xfffffffc00ec9947 */ /* 0x008fea000383ffff */
[----:B------:R-:W-:Y:S05]  /*1b110*/  BRA `(.L_x_21) ;  /* 0xfffffeac00a07947 */ /* 0x000fea000383ffff */
.L_x_481:
[----:B------:R-:W-:Y:S01]  /*1b120*/  BSSY B1, `(.L_x_499) ;  /* 0x0000006000017945 */ /* 0x000fe20003800000 */
[----:B------:R-:W-:-:S07]  /*1b130*/  IMAD.MOV.U32 R15, RZ, RZ, -0x1 ;  /* 0xffffffffff0f7424 */ /* 0x000fce00078e00ff */
[----:B------:R-:W-:Y:S05]  /*1b140*/  WARPSYNC.COLLECTIVE R15, `(.L_x_500) ;  /* 0x000000000f0c7348 */ /* 0x000fea0003c00000 */
[----:B------:R-:W-:Y:S02]  /*1b150*/  ELECT P6, UR62, PT ;  /* 0x00000000003e782f */ /* 0x000fe400038c0000 */
[----:B------:R-:W-:Y:S01]  /*1b160*/  MOV R14, UR62 ;  /* 0x0000003e000e7c02 */ /* 0x000fe20008000f00 */
[----:B------:R-:W-:Y:S10]  /*1b170*/  ENDCOLLECTIVE ;  /* 0x000000000000791b */ /* 0x000ff40003800000 */
.L_x_500:
[----:B------:R-:W-:Y:S05]  /*1b180*/  BSYNC B1 ;  /* 0x0000000000017941 */ /* 0x000fea0003800000 */
.L_x_499:
[----:B------:R-:W-:Y:S05]  /*1b190*/  BRA `(.L_x_501) ;  /* 0xfffffff0003c7947 */ /* 0x000fea000383ffff */
.L_x_484:
[----:B0-----:R0:W1:Y:S02]  /*1b1a0*/  SYNCS.PHASECHK.TRANS64.TRYWAIT P1, [R12+URZ+0x10], R5 ;  /* 0x000010050c0075a7 */ /* 0x001064000802017f */
[----:B-1----:R-:W-:Y:S05]  /*1b1b0*/  @!P1 NANOSLEEP.SYNCS 0x989680 ;  /* 0x009896800000995d */ /* 0x002fea0003900000 */
[----:B------:R-:W1:Y:S02]  /*1b1c0*/  @!P1 SYNCS.PHASECHK.TRANS64 P1, [R12+URZ+0x10], R5 ;  /* 0x000010050c0095a7 */ /* 0x000e64000802007f */
[----:B-1----:R-:W-:Y:S05]  /*1b1d0*/  @!P1 BRA `(.L_x_484) ;  /* 0xfffffffc00f09947 */ /* 0x002fea000383ffff */
[----:B------:R-:W-:Y:S05]  /*1b1e0*/  BRA `(.L_x_502) ;  /* 0xfffffff000707947 */ /* 0x000fea000383ffff */
.L_x_493:
[----:B------:R-:W-:Y:S01]  /*1b1f0*/  BSSY B0, `(.L_x_503) ;  /* 0x0000006000007945 */ /* 0x000fe20003800000 */
[----:B------:R-:W-:-:S07]  /*1b200*/  IMAD.MOV.U32 R15, RZ, RZ, -0x1 ;  /* 0xffffffffff0f7424 */ /* 0x000fce00078e00ff */
[----:B------:R-:W-:Y:S05]  /*1b210*/  WARPSYNC.COLLECTIVE R15, `(.L_x_504) ;  /* 0x000000000f0c7348 */ /* 0x000fea0003c00000 */
[----:B------:R-:W-:Y:S02]  /*1b220*/  ELECT P6, UR62, PT ;  /* 0x00000000003e782f */ /* 0x000fe400038c0000 */
[----:B------:R-:W-:Y:S01]  /*1b230*/  MOV R14, UR62 ;  /* 0x0000003e000e7c02 */ /* 0x000fe20008000f00 */
[----:B------:R-:W-:Y:S10]  /*1b240*/  ENDCOLLECTIVE ;  /* 0x000000000000791b */ /* 0x000ff40003800000 */
.L_x_504:
[----:B------:R-:W-:Y:S05]  /*1b250*/  BSYNC B0 ;  /* 0x0000000000007941 */ /* 0x000fea0003800000 */
.L_x_503:
[----:B------:R-:W-:Y:S05]  /*1b260*/  BRA `(.L_x_505) ;  /* 0xfffffffc00107947 */ /* 0x000fea000383ffff */
.L_x_497:
[----:B0-----:R0:W1:Y:S02]  /*1b270*/  SYNCS.PHASECHK.TRANS64.TRYWAIT P0, [R7+URZ], R2 ;  /* 0x00000002070075a7 */ /* 0x001064000800017f */
[----:B-1----:R-:W-:Y:S05]  /*1b280*/  @!P0 NANOSLEEP.SYNCS 0x989680 ;  /* 0x009896800000895d */ /* 0x002fea0003900000 */
[----:B------:R-:W1:Y:S02]  /*1b290*/  @!P0 SYNCS.PHASECHK.TRANS64 P0, [R7+URZ], R2 ;  /* 0x00000002070085a7 */ /* 0x000e64000800007f */
[----:B-1----:R-:W-:Y:S05]  /*1b2a0*/  @!P0 BRA `(.L_x_497) ;  /* 0xfffffffc00f08947 */ /* 0x002fea000383ffff */
[----:B------:R-:W-:Y:S05]  /*1b2b0*/  BRA `(.L_x_506) ;  /* 0xfffffffc004c7947 */ /* 0x000fea000383ffff */
.L_x_507:
[----:B------:R-:W-:-:S00]  /*1b2c0*/  BRA `(.L_x_507) ;  /* 0xfffffffc00fc7947 */ /* 0x000fc0000383ffff */
[----:B------:R-:W-:-:S00]  /*1b2d0*/  NOP ;  /* 0x0000000000007918 */ /* 0x000fc00000000000 */
        /* <DEDUP_REMOVED lines=10> */
.L_x_508:


//--------------------- .nv.global.init           --------------------------
	.section	.nv.global.init,"aw",@progbits
.nv.global.init:
	.type		$str$22,@object
	.size		$str$22,($str$23 - $str$22)
$str$22:
        /*0000*/ 	.byte	0x6b, 0x5f, 0x74, 0x69, 0x6c, 0x65, 0x5f, 0x63, 0x6f, 0x75, 0x6e, 0x74, 0x20, 0x3e, 0x3d, 0x20
        /*0010*/ 	.byte	0x31, 0x00
	.type		$str$23,@object
	.size		$str$23,(__unnamed_1 - $str$23)
$str$23:
        /*0012*/ 	.byte	0x2f, 0x74, 0x6d, 0x70, 0x2f, 0x63, 0x75, 0x74, 0x6c, 0x61, 0x73, 0x73, 0x5f, 0x73, 0x77, 0x65
        /*0022*/ 	.byte	0x65, 0x70, 0x5f, 0x73, 0x72, 0x63, 0x2f, 0x69, 0x6e, 0x63, 0x6c, 0x75, 0x64, 0x65, 0x2f, 0x63
        /*0032*/ 	.byte	0x75, 0x74, 0x6c, 0x61, 0x73, 0x73, 0x2f, 0x67, 0x65, 0x6d, 0x6d, 0x2f, 0x63, 0x6f, 0x6c, 0x6c
        /*0042*/ 	.byte	0x65, 0x63, 0x74, 0x69, 0x76, 0x65, 0x2f, 0x73, 0x6d, 0x39, 0x30, 0x5f, 0x6d, 0x6d, 0x61, 0x5f
        /*0052*/ 	.byte	0x74, 0x6d, 0x61, 0x5f, 0x67, 0x6d, 0x6d, 0x61, 0x5f, 0x73, 0x73, 0x5f, 0x77, 0x61, 0x72, 0x70
        /*0062*/ 	.byte	0x73, 0x70, 0x65, 0x63, 0x69, 0x61, 0x6c, 0x69, 0x7a, 0x65, 0x64, 0x2e, 0x68, 0x70, 0x70, 0x00
	.type		__unnamed_1,@object
	.size		__unnamed_1,(.L_0 - __unnamed_1)
__unnamed_1:
        /* <DEDUP_REMOVED lines=181> */
        /*0bc2*/ 	.byte	0x6e, 0x74, 0x69, 0x74, 0x79, 0x5d, 0x00
.L_0:


//--------------------- .nv.shared._ZN7cutlass13device_kernelINS_4gemm6kernel13GemmUniversalIN4cute5tupleIJiiiiEEENS1_10collective13CollectiveMmaINS1_34MainloopSm90TmaGmmaWarpSpecializedILi2ENS5_IJNS4_1CILi1EEESB_SB_EEENS1_35KernelTmaWarpSpecializedCooperativeEEENS5_IJNSA_ILi192EEENSA_ILi224EEENSA_ILi128EEEEEENS_10bfloat16_tENS5_IJlSB_lEEESJ_SK_NS4_8TiledMMAINS4_8MMA_AtomIJNS4_4SM904GMMA27MMA_64x32x16_F32BF16BF16_SSILNSO_5MajorE0ELSQ_0ELNSO_7ScaleInE1ELSR_1EEEEEENS4_6LayoutINS5_IJNSA_ILi2EEESB_SB_EEENS5_IJSB_NSA_ILi0EEESX_EEEEENS5_IJNS4_10UnderscoreES10_S10_EEEEENS4_13SM90_TMA_LOADENS4_14ComposedLayoutINS4_7SwizzleILi3ELi4ELi3EEENS4_18smem_ptr_flag_bitsILi16EEENSU_INS5_IJNSA_ILi8EEENSA_ILi64EEEEEENS5_IJS1A_SB_EEEEEEEvNS4_8identityES13_S1E_vS1F_EENS_8epilogue10collective6detail29Sm90TmaWarpSpecializedAdapterINS1I_15DefaultEpilogueISJ_SK_SK_NS1H_6thread17LinearCombinationISJ_Li1EffLNS1M_9ScaleType4KindE0ELNS_15FloatRoundStyleE2ESJ_EENS1_15EpilogueDefaultEEEEEvvEEEEvNT_6ParamsE --------------------------
	.section	.nv.shared._ZN7cutlass13device_kernelINS_4gemm6kernel13GemmUniversalIN4cute5tupleIJiiiiEEENS1_10collective13CollectiveMmaINS1_34MainloopSm90TmaGmmaWarpSpecializedILi2ENS5_IJNS4_1CILi1EEESB_SB_EEENS1_35KernelTmaWarpSpecializedCooperativeEEENS5_IJNSA_ILi192EEENSA_ILi224EEENSA_ILi128EEEEEENS_10bfloat16_tENS5_IJlSB_lEEESJ_SK_NS4_8TiledMMAINS4_8MMA_AtomIJNS4_4SM904GMMA27MMA_64x32x16_F32BF16BF16_SSILNSO_5MajorE0ELSQ_0ELNSO_7ScaleInE1ELSR_1EEEEEENS4_6LayoutINS5_IJNSA_ILi2EEESB_SB_EEENS5_IJSB_NSA_ILi0EEESX_EEEEENS5_IJNS4_10UnderscoreES10_S10_EEEEENS4_13SM90_TMA_LOADENS4_14ComposedLayoutINS4_7SwizzleILi3ELi4ELi3EEENS4_18smem_ptr_flag_bitsILi16EEENSU_INS5_IJNSA_ILi8EEENSA_ILi64EEEEEENS5_IJS1A_SB_EEEEEEEvNS4_8identityES13_S1E_vS1F_EENS_8epilogue10collective6detail29Sm90TmaWarpSpecializedAdapterINS1I_15DefaultEpilogueISJ_SK_SK_NS1H_6thread17LinearCombinationISJ_Li1EffLNS1M_9ScaleType4KindE0ELNS_15FloatRoundStyleE2ESJ_EENS1_15EpilogueDefaultEEEEEvvEEEEvNT_6ParamsE,"aw",@nobits
	.sectionflags	@""
	.align	16
	.zero		1024


//--------------------- .nv.shared.reserved.0     --------------------------
	.section	.nv.shared.reserved.0,"aw",@nobits
	.weak		__nv_reservedSMEM_offset_0_alias
	.size		__nv_reservedSMEM_offset_0_alias, 0, 0
	.other		__nv_reservedSMEM_offset_0_alias,@"STO_CUDA_RESERVED_SHARED STV_DEFAULT"
__nv_reservedSMEM_offset_0_alias:
	.zero		0


//--------------------- .nv.global                --------------------------
	.section	.nv.global,"aw",@nobits
.nv.global:
	.type		_ZN40_INTERNAL_de82499e_4_k_cu_71357b6b_168624cute1_E,@object
	.size		_ZN40_INTERNAL_de82499e_4_k_cu_71357b6b_168624cute1_E,(_ZN40_INTERNAL_de82499e_4_k_cu_71357b6b_168624cuda3std3__45__cpo6cbeginE - _ZN40_INTERNAL_de82499e_4_k_cu_71357b6b_168624cute1_E)
_ZN40_INTERNAL_de82499e_4_k_cu_71357b6b_168624cute1_E:
	.zero		1
	.type		_ZN40_INTERNAL_de82499e_4_k_cu_71357b6b_168624cuda3std3__45__cpo6cbeginE,@object
	.size		_ZN40_INTERNAL_de82499e_4_k_cu_71357b6b_168624cuda3std3__45__cpo6cbeginE,(_ZN40_INTERNAL_de82499e_4_k_cu_71357b6b_168624cuda3std3__48in_placeE - _ZN40_INTERNAL_de82499e_4_k_cu_71357b6b_168624cuda3std3__45__cpo6cbeginE)
_ZN40_INTERNAL_de82499e_4_k_cu_71357b6b_168624cuda3std3__45__cpo6cbeginE:
	.zero		1
	.type		_ZN40_INTERNAL_de82499e_4_k_cu_71357b6b_168624cuda3std3__48in_placeE,@object
	.size		_ZN40_INTERNAL_de82499e_4_k_cu_71357b6b_168624cuda3std3__48in_placeE,(_ZN40_INTERNAL_de82499e_4_k_cu_71357b6b_168624cuda3std6ranges3__45__cpo9iter_moveE - _ZN40_INTERNAL_de82499e_4_k_cu_71357b6b_168624cuda3std3__48in_placeE)
_ZN40_INTERNAL_de82499e_4_k_cu_71357b6b_168624cuda3std3__48in_placeE:
	.zero		1
	.type		_ZN40_INTERNAL_de82499e_4_k_cu_71357b6b_168624cuda3std6ranges3__45__cpo9iter_moveE,@object
	.size		_ZN40_INTERNAL_de82499e_4_k_cu_71357b6b_168624cuda3std6ranges3__45__cpo9iter_moveE,(_ZN40_INTERNAL_de82499e_4_k_cu_71357b6b_168624cuda3std3__45__cpo5beginE - _ZN40_INTERNAL_de82499e_4_k_cu_71357b6b_168624cuda3std6ranges3__45__cpo9iter_moveE)
_ZN40_INTERNAL_de82499e_4_k_cu_71357b6b_168624cuda3std6ranges3__45__cpo9iter_moveE:
	.zero		1
	.type		_ZN40_INTERNAL_de82499e_4_k_cu_71357b6b_168624cuda3std3__45__cpo5beginE,@object
	.size		_ZN40_INTERNAL_de82499e_4_k_cu_71357b6b_168624cuda3std3__45__cpo5beginE,(_ZN40_INTERNAL_de82499e_4_k_cu_71357b6b_168624cuda3std3__442_GLOBAL__N__de82499e_4_k_cu_71357b6b_168626ignoreE - _ZN40_INTERNAL_de82499e_4_k_cu_71357b6b_168624cuda3std3__45__cpo5beginE)
_ZN40_INTERNAL_de82499e_4_k_cu_71357b6b_168624cuda3std3__45__cpo5beginE:
	.zero		1
	.type		_ZN40_INTERNAL_de82499e_4_k_cu_71357b6b_168624cuda3std3__442_GLOBAL__N__de82499e_4_k_cu_71357b6b_168626ignoreE,@object
	.size		_ZN40_INTERNAL_de82499e_4_k_cu_71357b6b_168624cuda3std3__442_GLOBAL__N__de82499e_4_k_cu_71357b6b_168626ignoreE,(_ZN40_INTERNAL_de82499e_4_k_cu_71357b6b_168624cute7productE - _ZN40_INTERNAL_de82499e_4_k_cu_71357b6b_168624cuda3std3__442_GLOBAL__N__de82499e_4_k_cu_71357b6b_168626ignoreE)
_ZN40_INTERNAL_de82499e_4_k_cu_71357b6b_168624cuda3std3__442_GLOBAL__N__de82499e_4_k_cu_71357b6b_168626ignoreE:
	.zero		1
	.type		_ZN40_INTERNAL_de82499e_4_k_cu_71357b6b_168624cute7productE,@object
	.size		_ZN40_INTERNAL_de82499e_4_k_cu_71357b6b_168624cute7productE,(_ZN40_INTERNAL_de82499e_4_k_cu_71357b6b_168624cuda3std3__45__cpo3endE - _ZN40_INTERNAL_de82499e_4_k_cu_71357b6b_168624cute7productE)
_ZN40_INTERNAL_de82499e_4_k_cu_71357b6b_168624cute7productE:
	.zero		1
	.type		_ZN40_INTERNAL_de82499e_4_k_cu_71357b6b_168624cuda3std3__45__cpo3endE,@object
	.size		_ZN40_INTERNAL_de82499e_4_k_cu_71357b6b_168624cuda3std3__45__cpo3endE,(_ZN40_INTERNAL_de82499e_4_k_cu_71357b6b_168624cuda3std3__419piecewise_constructE - _ZN40_INTERNAL_de82499e_4_k_cu_71357b6b_168624cuda3std3__45__cpo3endE)
_ZN40_INTERNAL_de82499e_4_k_cu_71357b6b_168624cuda3std3__45__cpo3endE:
	.zero		1
	.type		_ZN40_INTERNAL_de82499e_4_k_cu_71357b6b_168624cuda3std3__419piecewise_constructE,@object
	.size		_ZN40_INTERNAL_de82499e_4_k_cu_71357b6b_168624cuda3std3__419piecewise_constructE,(_ZN40_INTERNAL_de82499e_4_k_cu_71357b6b_168624cuda3std3__45__cpo4cendE - _ZN40_INTERNAL_de82499e_4_k_cu_71357b6b_168624cuda3std3__419piecewise_constructE)
_ZN40_INTERNAL_de82499e_4_k_cu_71357b6b_168624cuda3std3__419piecewise_constructE:
	.zero		1
	.type		_ZN40_INTERNAL_de82499e_4_k_cu_71357b6b_168624cuda3std3__45__cpo4cendE,@object
	.size		_ZN40_INTERNAL_de82499e_4_k_cu_71357b6b_168624cuda3std3__45__cpo4cendE,(_ZN40_INTERNAL_de82499e_4_k_cu_71357b6b_168624cuda3std6ranges3__45__cpo4swapE - _ZN40_INTERNAL_de82499e_4_k_cu_71357b6b_168624cuda3std3__45__cpo4cendE)
_ZN40_INTERNAL_de82499e_4_k_cu_71357b6b_168624cuda3std3__45__cpo4cendE:
	.zero		1
	.type		_ZN40_INTERNAL_de82499e_4_k_cu_71357b6b_168624cuda3std6ranges3__45__cpo4swapE,@object
	.size		_ZN40_INTERNAL_de82499e_4_k_cu_71357b6b_168624cuda3std6ranges3__45__cpo4swapE,(.L_8 - _ZN40_INTERNAL_de82499e_4_k_cu_71357b6b_168624cuda3std6ranges3__45__cpo4swapE)
_ZN40_INTERNAL_de82499e_4_k_cu_71357b6b_168624cuda3std6ranges3__45__cpo4swapE:
	.zero		1
.L_8:


//--------------------- .nv.constant0._ZN7cutlass13device_kernelINS_4gemm6kernel13GemmUniversalIN4cute5tupleIJiiiiEEENS1_10collective13CollectiveMmaINS1_34MainloopSm90TmaGmmaWarpSpecializedILi2ENS5_IJNS4_1CILi1EEESB_SB_EEENS1_35KernelTmaWarpSpecializedCooperativeEEENS5_IJNSA_ILi192EEENSA_ILi224EEENSA_ILi128EEEEEENS_10bfloat16_tENS5_IJlSB_lEEESJ_SK_NS4_8TiledMMAINS4_8MMA_AtomIJNS4_4SM904GMMA27MMA_64x32x16_F32BF16BF16_SSILNSO_5MajorE0ELSQ_0ELNSO_7ScaleInE1ELSR_1EEEEEENS4_6LayoutINS5_IJNSA_ILi2EEESB_SB_EEENS5_IJSB_NSA_ILi0EEESX_EEEEENS5_IJNS4_10UnderscoreES10_S10_EEEEENS4_13SM90_TMA_LOADENS4_14ComposedLayoutINS4_7SwizzleILi3ELi4ELi3EEENS4_18smem_ptr_flag_bitsILi16EEENSU_INS5_IJNSA_ILi8EEENSA_ILi64EEEEEENS5_IJS1A_SB_EEEEEEEvNS4_8identityES13_S1E_vS1F_EENS_8epilogue10collective6detail29Sm90TmaWarpSpecializedAdapterINS1I_15DefaultEpilogueISJ_SK_SK_NS1H_6thread17LinearCombinationISJ_Li1EffLNS1M_9ScaleType4KindE0ELNS_15FloatRoundStyleE2ESJ_EENS1_15EpilogueDefaultEEEEEvvEEEEvNT_6ParamsE --------------------------
	.section	.nv.constant0._ZN7cutlass13device_kernelINS_4gemm6kernel13GemmUniversalIN4cute5tupleIJiiiiEEENS1_10collective13CollectiveMmaINS1_34MainloopSm90TmaGmmaWarpSpecializedILi2ENS5_IJNS4_1CILi1EEESB_SB_EEENS1_35KernelTmaWarpSpecializedCooperativeEEENS5_IJNSA_ILi192EEENSA_ILi224EEENSA_ILi128EEEEEENS_10bfloat16_tENS5_IJlSB_lEEESJ_SK_NS4_8TiledMMAINS4_8MMA_AtomIJNS4_4SM904GMMA27MMA_64x32x16_F32BF16BF16_SSILNSO_5MajorE0ELSQ_0ELNSO_7ScaleInE1ELSR_1EEEEEENS4_6LayoutINS5_IJNSA_ILi2EEESB_SB_EEENS5_IJSB_NSA_ILi0EEESX_EEEEENS5_IJNS4_10UnderscoreES10_S10_EEEEENS4_13SM90_TMA_LOADENS4_14ComposedLayoutINS4_7SwizzleILi3ELi4ELi3EEENS4_18smem_ptr_flag_bitsILi16EEENSU_INS5_IJNSA_ILi8EEENSA_ILi64EEEEEENS5_IJS1A_SB_EEEEEEEvNS4_8identityES13_S1E_vS1F_EENS_8epilogue10collective6detail29Sm90TmaWarpSpecializedAdapterINS1I_15DefaultEpilogueISJ_SK_SK_NS1H_6thread17LinearCombinationISJ_Li1EffLNS1M_9ScaleType4KindE0ELNS_15FloatRoundStyleE2ESJ_EENS1_15EpilogueDefaultEEEEEvvEEEEvNT_6ParamsE,"a",@progbits
	.sectionflags	@""
	.align	4
.nv.constant0._ZN7cutlass13device_kernelINS_4gemm6kernel13GemmUniversalIN4cute5tupleIJiiiiEEENS1_10collective13CollectiveMmaINS1_34MainloopSm90TmaGmmaWarpSpecializedILi2ENS5_IJNS4_1CILi1EEESB_SB_EEENS1_35KernelTmaWarpSpecializedCooperativeEEENS5_IJNSA_ILi192EEENSA_ILi224EEENSA_ILi128EEEEEENS_10bfloat16_tENS5_IJlSB_lEEESJ_SK_NS4_8TiledMMAINS4_8MMA_AtomIJNS4_4SM904GMMA27MMA_64x32x16_F32BF16BF16_SSILNSO_5MajorE0ELSQ_0ELNSO_7ScaleInE1ELSR_1EEEEEENS4_6LayoutINS5_IJNSA_ILi2EEESB_SB_EEENS5_IJSB_NSA_ILi0EEESX_EEEEENS5_IJNS4_10UnderscoreES10_S10_EEEEENS4_13SM90_TMA_LOADENS4_14ComposedLayoutINS4_7SwizzleILi3ELi4ELi3EEENS4_18smem_ptr_flag_bitsILi16EEENSU_INS5_IJNSA_ILi8EEENSA_ILi64EEEEEENS5_IJS1A_SB_EEEEEEEvNS4_8identityES13_S1E_vS1F_EENS_8epilogue10collective6detail29Sm90TmaWarpSpecializedAdapterINS1I_15DefaultEpilogueISJ_SK_SK_NS1H_6thread17LinearCombinationISJ_Li1EffLNS1M_9ScaleType4KindE0ELNS_15FloatRoundStyleE2ESJ_EENS1_15EpilogueDefaultEEEEEvvEEEEvNT_6ParamsE:
	.zero		1664


//--------------------- SYMBOLS --------------------------

	.type		.nv.reservedSmem.offset0,@object
	.size		.nv.reservedSmem.offset0,0x4
	.type		__assertfail,@function
